//
// Generated by NVIDIA NVVM Compiler
//
// Compiler Build ID: CL-36424714
// Cuda compilation tools, release 13.0, V13.0.88
// Based on NVVM 20.0.0
//

.version 9.0
.target sm_100
.address_size 64

	// .globl	_Z6CenterPfS_S_
// _ZZ6CenterPfS_S_E2xx has been demoted
// _ZZ4TrapPfS_S_E2xx has been demoted
// _ZZ4SimcPfS_S_E2xx has been demoted

.visible .entry _Z6CenterPfS_S_(
	.param .u64 .ptr .align 1 _Z6CenterPfS_S__param_0,
	.param .u64 .ptr .align 1 _Z6CenterPfS_S__param_1,
	.param .u64 .ptr .align 1 _Z6CenterPfS_S__param_2
)
{
	.reg .pred 	%p<10>;
	.reg .b32 	%r<40>;
	.reg .b32 	%f<119>;
	.reg .b64 	%rd<11>;
	// demoted variable
	.shared .align 4 .b8 _ZZ6CenterPfS_S_E2xx[400];
	ld.param.u64 	%rd3, [_Z6CenterPfS_S__param_0];
	ld.param.u64 	%rd1, [_Z6CenterPfS_S__param_1];
	ld.param.u64 	%rd2, [_Z6CenterPfS_S__param_2];
	cvta.to.global.u64 	%rd4, %rd3;
	mov.u32 	%r1, %ctaid.x;
	mov.u32 	%r2, %ntid.x;
	mov.u32 	%r16, %tid.x;
	mad.lo.s32 	%r17, %r1, %r2, %r16;
	mul.wide.u32 	%rd5, %r17, 4;
	add.s64 	%rd6, %rd4, %rd5;
	ld.global.f32 	%f15, [%rd6];
	shl.b32 	%r18, %r16, 2;
	mov.u32 	%r19, _ZZ6CenterPfS_S_E2xx;
	add.s32 	%r20, %r19, %r18;
	st.shared.f32 	[%r20], %f15;
	bar.sync 	0;
	setp.ne.s32 	%p1, %r16, 0;
	@%p1 bra 	$L__BB0_13;
	cvta.to.global.u64 	%rd7, %rd2;
	ld.global.f32 	%f1, [%rd7];
	mul.f32 	%f2, %f1, 0f3F000000;
	and.b32  	%r3, %r2, 7;
	setp.lt.u32 	%p2, %r2, 8;
	mov.f32 	%f118, 0f00000000;
	mov.b32 	%r38, 0;
	@%p2 bra 	$L__BB0_4;
	and.b32  	%r38, %r2, 2040;
	add.s32 	%r35, %r19, 16;
	and.b32  	%r24, %r2, -8;
	neg.s32 	%r36, %r24;
	mov.f32 	%f118, 0f00000000;
$L__BB0_3:
	.pragma "nounroll";
	ld.shared.f32 	%f19, [%r35+-16];
	sub.f32 	%f20, %f19, %f2;
	mul.f32 	%f21, %f20, %f20;
	mov.f32 	%f22, 0f3F800000;
	sub.f32 	%f23, %f22, %f21;
	sqrt.rn.f32 	%f24, %f23;
	fma.rn.f32 	%f25, %f1, %f24, %f118;
	ld.shared.f32 	%f26, [%r35+-12];
	sub.f32 	%f27, %f26, %f2;
	mul.f32 	%f28, %f27, %f27;
	sub.f32 	%f29, %f22, %f28;
	sqrt.rn.f32 	%f30, %f29;
	fma.rn.f32 	%f31, %f1, %f30, %f25;
	ld.shared.f32 	%f32, [%r35+-8];
	sub.f32 	%f33, %f32, %f2;
	mul.f32 	%f34, %f33, %f33;
	sub.f32 	%f35, %f22, %f34;
	sqrt.rn.f32 	%f36, %f35;
	fma.rn.f32 	%f37, %f1, %f36, %f31;
	ld.shared.f32 	%f38, [%r35+-4];
	sub.f32 	%f39, %f38, %f2;
	mul.f32 	%f40, %f39, %f39;
	sub.f32 	%f41, %f22, %f40;
	sqrt.rn.f32 	%f42, %f41;
	fma.rn.f32 	%f43, %f1, %f42, %f37;
	ld.shared.f32 	%f44, [%r35];
	sub.f32 	%f45, %f44, %f2;
	mul.f32 	%f46, %f45, %f45;
	sub.f32 	%f47, %f22, %f46;
	sqrt.rn.f32 	%f48, %f47;
	fma.rn.f32 	%f49, %f1, %f48, %f43;
	ld.shared.f32 	%f50, [%r35+4];
	sub.f32 	%f51, %f50, %f2;
	mul.f32 	%f52, %f51, %f51;
	sub.f32 	%f53, %f22, %f52;
	sqrt.rn.f32 	%f54, %f53;
	fma.rn.f32 	%f55, %f1, %f54, %f49;
	ld.shared.f32 	%f56, [%r35+8];
	sub.f32 	%f57, %f56, %f2;
	mul.f32 	%f58, %f57, %f57;
	sub.f32 	%f59, %f22, %f58;
	sqrt.rn.f32 	%f60, %f59;
	fma.rn.f32 	%f61, %f1, %f60, %f55;
	ld.shared.f32 	%f62, [%r35+12];
	sub.f32 	%f63, %f62, %f2;
	mul.f32 	%f64, %f63, %f63;
	sub.f32 	%f65, %f22, %f64;
	sqrt.rn.f32 	%f66, %f65;
	fma.rn.f32 	%f118, %f1, %f66, %f61;
	add.s32 	%r36, %r36, 8;
	add.s32 	%r35, %r35, 32;
	setp.ne.s32 	%p3, %r36, 0;
	@%p3 bra 	$L__BB0_3;
$L__BB0_4:
	setp.eq.s32 	%p4, %r3, 0;
	@%p4 bra 	$L__BB0_12;
	and.b32  	%r11, %r2, 3;
	setp.lt.u32 	%p5, %r3, 4;
	@%p5 bra 	$L__BB0_7;
	shl.b32 	%r25, %r38, 2;
	add.s32 	%r27, %r19, %r25;
	ld.shared.f32 	%f68, [%r27];
	sub.f32 	%f69, %f68, %f2;
	mul.f32 	%f70, %f69, %f69;
	mov.f32 	%f71, 0f3F800000;
	sub.f32 	%f72, %f71, %f70;
	sqrt.rn.f32 	%f73, %f72;
	fma.rn.f32 	%f74, %f1, %f73, %f118;
	ld.shared.f32 	%f75, [%r27+4];
	sub.f32 	%f76, %f75, %f2;
	mul.f32 	%f77, %f76, %f76;
	sub.f32 	%f78, %f71, %f77;
	sqrt.rn.f32 	%f79, %f78;
	fma.rn.f32 	%f80, %f1, %f79, %f74;
	ld.shared.f32 	%f81, [%r27+8];
	sub.f32 	%f82, %f81, %f2;
	mul.f32 	%f83, %f82, %f82;
	sub.f32 	%f84, %f71, %f83;
	sqrt.rn.f32 	%f85, %f84;
	fma.rn.f32 	%f86, %f1, %f85, %f80;
	ld.shared.f32 	%f87, [%r27+12];
	sub.f32 	%f88, %f87, %f2;
	mul.f32 	%f89, %f88, %f88;
	sub.f32 	%f90, %f71, %f89;
	sqrt.rn.f32 	%f91, %f90;
	fma.rn.f32 	%f118, %f1, %f91, %f86;
	add.s32 	%r38, %r38, 4;
$L__BB0_7:
	setp.eq.s32 	%p6, %r11, 0;
	@%p6 bra 	$L__BB0_12;
	setp.eq.s32 	%p7, %r11, 1;
	@%p7 bra 	$L__BB0_10;
	shl.b32 	%r28, %r38, 2;
	add.s32 	%r30, %r19, %r28;
	ld.shared.f32 	%f93, [%r30];
	sub.f32 	%f94, %f93, %f2;
	mul.f32 	%f95, %f94, %f94;
	mov.f32 	%f96, 0f3F800000;
	sub.f32 	%f97, %f96, %f95;
	sqrt.rn.f32 	%f98, %f97;
	fma.rn.f32 	%f99, %f1, %f98, %f118;
	ld.shared.f32 	%f100, [%r30+4];
	sub.f32 	%f101, %f100, %f2;
	mul.f32 	%f102, %f101, %f101;
	sub.f32 	%f103, %f96, %f102;
	sqrt.rn.f32 	%f104, %f103;
	fma.rn.f32 	%f118, %f1, %f104, %f99;
	add.s32 	%r38, %r38, 2;
$L__BB0_10:
	and.b32  	%r31, %r2, 1;
	setp.eq.b32 	%p8, %r31, 1;
	not.pred 	%p9, %p8;
	@%p9 bra 	$L__BB0_12;
	shl.b32 	%r32, %r38, 2;
	add.s32 	%r34, %r19, %r32;
	ld.shared.f32 	%f105, [%r34];
	sub.f32 	%f106, %f105, %f2;
	mul.f32 	%f107, %f106, %f106;
	mov.f32 	%f108, 0f3F800000;
	sub.f32 	%f109, %f108, %f107;
	sqrt.rn.f32 	%f110, %f109;
	fma.rn.f32 	%f118, %f1, %f110, %f118;
$L__BB0_12:
	cvta.to.global.u64 	%rd8, %rd1;
	mul.wide.u32 	%rd9, %r1, 4;
	add.s64 	%rd10, %rd8, %rd9;
	st.global.f32 	[%rd10], %f118;
$L__BB0_13:
	ret;

}
	// .globl	_Z4TrapPfS_S_
.visible .entry _Z4TrapPfS_S_(
	.param .u64 .ptr .align 1 _Z4TrapPfS_S__param_0,
	.param .u64 .ptr .align 1 _Z4TrapPfS_S__param_1,
	.param .u64 .ptr .align 1 _Z4TrapPfS_S__param_2
)
{
	.reg .pred 	%p<11>;
	.reg .b32 	%r<46>;
	.reg .b32 	%f<152>;
	.reg .b64 	%rd<11>;
	// demoted variable
	.shared .align 4 .b8 _ZZ4TrapPfS_S_E2xx[400];
	ld.param.u64 	%rd3, [_Z4TrapPfS_S__param_0];
	ld.param.u64 	%rd1, [_Z4TrapPfS_S__param_1];
	ld.param.u64 	%rd2, [_Z4TrapPfS_S__param_2];
	cvta.to.global.u64 	%rd4, %rd3;
	mov.u32 	%r1, %ctaid.x;
	mov.u32 	%r2, %ntid.x;
	mov.u32 	%r19, %tid.x;
	mad.lo.s32 	%r20, %r1, %r2, %r19;
	mul.wide.u32 	%rd5, %r20, 4;
	add.s64 	%rd6, %rd4, %rd5;
	ld.global.f32 	%f17, [%rd6];
	shl.b32 	%r21, %r19, 2;
	mov.u32 	%r22, _ZZ4TrapPfS_S_E2xx;
	add.s32 	%r23, %r22, %r21;
	st.shared.f32 	[%r23], %f17;
	bar.sync 	0;
	setp.ne.s32 	%p1, %r19, 0;
	@%p1 bra 	$L__BB1_15;
	setp.lt.u32 	%p2, %r2, 2;
	mov.f32 	%f151, 0f00000000;
	@%p2 bra 	$L__BB1_14;
	cvta.to.global.u64 	%rd7, %rd2;
	ld.global.f32 	%f1, [%rd7];
	add.s32 	%r3, %r2, -1;
	add.s32 	%r25, %r2, -2;
	and.b32  	%r4, %r3, 7;
	setp.lt.u32 	%p3, %r25, 7;
	mov.f32 	%f151, 0f00000000;
	mov.b32 	%r44, 1;
	@%p3 bra 	$L__BB1_6;
	ld.shared.f32 	%f143, [_ZZ4TrapPfS_S_E2xx];
	add.s32 	%r40, %r22, 16;
	and.b32  	%r29, %r3, -8;
	neg.s32 	%r42, %r29;
	mov.f32 	%f151, 0f00000000;
	mov.b32 	%r41, 0;
$L__BB1_4:
	.pragma "nounroll";
	ld.shared.f32 	%f22, [%r40+-12];
	mul.f32 	%f23, %f22, %f22;
	mov.f32 	%f24, 0f3F800000;
	sub.f32 	%f25, %f24, %f23;
	sqrt.rn.f32 	%f26, %f25;
	mul.f32 	%f27, %f143, %f143;
	sub.f32 	%f28, %f24, %f27;
	sqrt.rn.f32 	%f29, %f28;
	add.f32 	%f30, %f26, %f29;
	mul.f32 	%f31, %f1, %f30;
	fma.rn.f32 	%f32, %f31, 0f3F000000, %f151;
	ld.shared.f32 	%f33, [%r40+-8];
	mul.f32 	%f34, %f33, %f33;
	sub.f32 	%f35, %f24, %f34;
	sqrt.rn.f32 	%f36, %f35;
	add.f32 	%f37, %f36, %f26;
	mul.f32 	%f38, %f1, %f37;
	fma.rn.f32 	%f39, %f38, 0f3F000000, %f32;
	ld.shared.f32 	%f40, [%r40+-4];
	mul.f32 	%f41, %f40, %f40;
	sub.f32 	%f42, %f24, %f41;
	sqrt.rn.f32 	%f43, %f42;
	add.f32 	%f44, %f43, %f36;
	mul.f32 	%f45, %f1, %f44;
	fma.rn.f32 	%f46, %f45, 0f3F000000, %f39;
	ld.shared.f32 	%f47, [%r40];
	mul.f32 	%f48, %f47, %f47;
	sub.f32 	%f49, %f24, %f48;
	sqrt.rn.f32 	%f50, %f49;
	add.f32 	%f51, %f50, %f43;
	mul.f32 	%f52, %f1, %f51;
	fma.rn.f32 	%f53, %f52, 0f3F000000, %f46;
	ld.shared.f32 	%f54, [%r40+4];
	mul.f32 	%f55, %f54, %f54;
	sub.f32 	%f56, %f24, %f55;
	sqrt.rn.f32 	%f57, %f56;
	add.f32 	%f58, %f57, %f50;
	mul.f32 	%f59, %f1, %f58;
	fma.rn.f32 	%f60, %f59, 0f3F000000, %f53;
	ld.shared.f32 	%f61, [%r40+8];
	mul.f32 	%f62, %f61, %f61;
	sub.f32 	%f63, %f24, %f62;
	sqrt.rn.f32 	%f64, %f63;
	add.f32 	%f65, %f64, %f57;
	mul.f32 	%f66, %f1, %f65;
	fma.rn.f32 	%f67, %f66, 0f3F000000, %f60;
	ld.shared.f32 	%f68, [%r40+12];
	mul.f32 	%f69, %f68, %f68;
	sub.f32 	%f70, %f24, %f69;
	sqrt.rn.f32 	%f71, %f70;
	add.f32 	%f72, %f71, %f64;
	mul.f32 	%f73, %f1, %f72;
	fma.rn.f32 	%f74, %f73, 0f3F000000, %f67;
	ld.shared.f32 	%f143, [%r40+16];
	mul.f32 	%f75, %f143, %f143;
	sub.f32 	%f76, %f24, %f75;
	sqrt.rn.f32 	%f77, %f76;
	add.f32 	%f78, %f77, %f71;
	mul.f32 	%f79, %f1, %f78;
	fma.rn.f32 	%f151, %f79, 0f3F000000, %f74;
	add.s32 	%r42, %r42, 8;
	add.s32 	%r41, %r41, 8;
	add.s32 	%r40, %r40, 32;
	setp.ne.s32 	%p4, %r42, 0;
	@%p4 bra 	$L__BB1_4;
	add.s32 	%r44, %r41, 1;
$L__BB1_6:
	setp.eq.s32 	%p5, %r4, 0;
	@%p5 bra 	$L__BB1_14;
	and.b32  	%r14, %r3, 3;
	setp.lt.u32 	%p6, %r4, 4;
	@%p6 bra 	$L__BB1_9;
	shl.b32 	%r30, %r44, 2;
	add.s32 	%r32, %r22, %r30;
	ld.shared.f32 	%f81, [%r32];
	mul.f32 	%f82, %f81, %f81;
	mov.f32 	%f83, 0f3F800000;
	sub.f32 	%f84, %f83, %f82;
	sqrt.rn.f32 	%f85, %f84;
	ld.shared.f32 	%f86, [%r32+-4];
	mul.f32 	%f87, %f86, %f86;
	sub.f32 	%f88, %f83, %f87;
	sqrt.rn.f32 	%f89, %f88;
	add.f32 	%f90, %f85, %f89;
	mul.f32 	%f91, %f1, %f90;
	fma.rn.f32 	%f92, %f91, 0f3F000000, %f151;
	ld.shared.f32 	%f93, [%r32+4];
	mul.f32 	%f94, %f93, %f93;
	sub.f32 	%f95, %f83, %f94;
	sqrt.rn.f32 	%f96, %f95;
	add.f32 	%f97, %f96, %f85;
	mul.f32 	%f98, %f1, %f97;
	fma.rn.f32 	%f99, %f98, 0f3F000000, %f92;
	ld.shared.f32 	%f100, [%r32+8];
	mul.f32 	%f101, %f100, %f100;
	sub.f32 	%f102, %f83, %f101;
	sqrt.rn.f32 	%f103, %f102;
	add.f32 	%f104, %f103, %f96;
	mul.f32 	%f105, %f1, %f104;
	fma.rn.f32 	%f106, %f105, 0f3F000000, %f99;
	ld.shared.f32 	%f107, [%r32+12];
	mul.f32 	%f108, %f107, %f107;
	sub.f32 	%f109, %f83, %f108;
	sqrt.rn.f32 	%f110, %f109;
	add.f32 	%f111, %f110, %f103;
	mul.f32 	%f112, %f1, %f111;
	fma.rn.f32 	%f151, %f112, 0f3F000000, %f106;
	add.s32 	%r44, %r44, 4;
$L__BB1_9:
	setp.eq.s32 	%p7, %r14, 0;
	@%p7 bra 	$L__BB1_14;
	setp.eq.s32 	%p8, %r14, 1;
	@%p8 bra 	$L__BB1_12;
	shl.b32 	%r33, %r44, 2;
	add.s32 	%r35, %r22, %r33;
	ld.shared.f32 	%f114, [%r35];
	mul.f32 	%f115, %f114, %f114;
	mov.f32 	%f116, 0f3F800000;
	sub.f32 	%f117, %f116, %f115;
	sqrt.rn.f32 	%f118, %f117;
	ld.shared.f32 	%f119, [%r35+-4];
	mul.f32 	%f120, %f119, %f119;
	sub.f32 	%f121, %f116, %f120;
	sqrt.rn.f32 	%f122, %f121;
	add.f32 	%f123, %f118, %f122;
	mul.f32 	%f124, %f1, %f123;
	fma.rn.f32 	%f125, %f124, 0f3F000000, %f151;
	ld.shared.f32 	%f126, [%r35+4];
	mul.f32 	%f127, %f126, %f126;
	sub.f32 	%f128, %f116, %f127;
	sqrt.rn.f32 	%f129, %f128;
	add.f32 	%f130, %f129, %f118;
	mul.f32 	%f131, %f1, %f130;
	fma.rn.f32 	%f151, %f131, 0f3F000000, %f125;
	add.s32 	%r44, %r44, 2;
$L__BB1_12:
	and.b32  	%r36, %r3, 1;
	setp.eq.b32 	%p9, %r36, 1;
	not.pred 	%p10, %p9;
	@%p10 bra 	$L__BB1_14;
	shl.b32 	%r37, %r44, 2;
	add.s32 	%r39, %r22, %r37;
	ld.shared.f32 	%f132, [%r39];
	mul.f32 	%f133, %f132, %f132;
	mov.f32 	%f134, 0f3F800000;
	sub.f32 	%f135, %f134, %f133;
	sqrt.rn.f32 	%f136, %f135;
	ld.shared.f32 	%f137, [%r39+-4];
	mul.f32 	%f138, %f137, %f137;
	sub.f32 	%f139, %f134, %f138;
	sqrt.rn.f32 	%f140, %f139;
	add.f32 	%f141, %f136, %f140;
	mul.f32 	%f142, %f1, %f141;
	fma.rn.f32 	%f151, %f142, 0f3F000000, %f151;
$L__BB1_14:
	cvta.to.global.u64 	%rd8, %rd1;
	mul.wide.u32 	%rd9, %r1, 4;
	add.s64 	%rd10, %rd8, %rd9;
	st.global.f32 	[%rd10], %f151;
$L__BB1_15:
	ret;

}
	// .globl	_Z4SimcPfS_S_
.visible .entry _Z4SimcPfS_S_(
	.param .u64 .ptr .align 1 _Z4SimcPfS_S__param_0,
	.param .u64 .ptr .align 1 _Z4SimcPfS_S__param_1,
	.param .u64 .ptr .align 1 _Z4SimcPfS_S__param_2
)
{
	.reg .pred 	%p<7>;
	.reg .b32 	%r<39>;
	.reg .b32 	%f<114>;
	.reg .b64 	%rd<11>;
	// demoted variable
	.shared .align 4 .b8 _ZZ4SimcPfS_S_E2xx[400];
	ld.param.u64 	%rd3, [_Z4SimcPfS_S__param_0];
	ld.param.u64 	%rd1, [_Z4SimcPfS_S__param_1];
	ld.param.u64 	%rd2, [_Z4SimcPfS_S__param_2];
	cvta.to.global.u64 	%rd4, %rd3;
	mov.u32 	%r1, %ctaid.x;
	mov.u32 	%r2, %ntid.x;
	mov.u32 	%r15, %tid.x;
	mad.lo.s32 	%r16, %r1, %r2, %r15;
	mul.wide.u32 	%rd5, %r16, 4;
	add.s64 	%rd6, %rd4, %rd5;
	ld.global.f32 	%f14, [%rd6];
	shl.b32 	%r17, %r15, 2;
	mov.u32 	%r18, _ZZ4SimcPfS_S_E2xx;
	add.s32 	%r19, %r18, %r17;
	st.shared.f32 	[%r19], %f14;
	bar.sync 	0;
	setp.ne.s32 	%p1, %r15, 0;
	@%p1 bra 	$L__BB2_10;
	cvta.to.global.u64 	%rd7, %rd2;
	ld.global.f32 	%f17, [%rd7];
	div.rn.f32 	%f1, %f17, 0f40400000;
	add.s32 	%r3, %r2, -1;
	shr.u32 	%r21, %r3, 1;
	add.s32 	%r4, %r21, 1;
	setp.lt.u32 	%p2, %r2, 7;
	mov.f32 	%f109, 0f00000000;
	mov.b32 	%r37, 0;
	@%p2 bra 	$L__BB2_4;
	ld.shared.f32 	%f107, [_ZZ4SimcPfS_S_E2xx];
	add.s32 	%r34, %r18, 16;
	and.b32  	%r25, %r4, 2147483644;
	neg.s32 	%r35, %r25;
	mov.f32 	%f109, 0f00000000;
	mov.b32 	%r37, 0;
$L__BB2_3:
	.pragma "nounroll";
	mul.f32 	%f19, %f107, %f107;
	mov.f32 	%f20, 0f3F800000;
	sub.f32 	%f21, %f20, %f19;
	sqrt.rn.f32 	%f22, %f21;
	ld.shared.f32 	%f23, [%r34+-12];
	mul.f32 	%f24, %f23, %f23;
	sub.f32 	%f25, %f20, %f24;
	sqrt.rn.f32 	%f26, %f25;
	fma.rn.f32 	%f27, %f26, 0f40800000, %f22;
	ld.shared.f32 	%f28, [%r34+-8];
	mul.f32 	%f29, %f28, %f28;
	sub.f32 	%f30, %f20, %f29;
	sqrt.rn.f32 	%f31, %f30;
	add.f32 	%f32, %f27, %f31;
	fma.rn.f32 	%f33, %f1, %f32, %f109;
	ld.shared.f32 	%f34, [%r34+-4];
	mul.f32 	%f35, %f34, %f34;
	sub.f32 	%f36, %f20, %f35;
	sqrt.rn.f32 	%f37, %f36;
	fma.rn.f32 	%f38, %f37, 0f40800000, %f31;
	ld.shared.f32 	%f39, [%r34];
	mul.f32 	%f40, %f39, %f39;
	sub.f32 	%f41, %f20, %f40;
	sqrt.rn.f32 	%f42, %f41;
	add.f32 	%f43, %f38, %f42;
	fma.rn.f32 	%f44, %f1, %f43, %f33;
	ld.shared.f32 	%f45, [%r34+4];
	mul.f32 	%f46, %f45, %f45;
	sub.f32 	%f47, %f20, %f46;
	sqrt.rn.f32 	%f48, %f47;
	fma.rn.f32 	%f49, %f48, 0f40800000, %f42;
	ld.shared.f32 	%f50, [%r34+8];
	mul.f32 	%f51, %f50, %f50;
	sub.f32 	%f52, %f20, %f51;
	sqrt.rn.f32 	%f53, %f52;
	add.f32 	%f54, %f49, %f53;
	fma.rn.f32 	%f55, %f1, %f54, %f44;
	ld.shared.f32 	%f56, [%r34+12];
	mul.f32 	%f57, %f56, %f56;
	sub.f32 	%f58, %f20, %f57;
	sqrt.rn.f32 	%f59, %f58;
	fma.rn.f32 	%f60, %f59, 0f40800000, %f53;
	add.s32 	%r37, %r37, 8;
	ld.shared.f32 	%f107, [%r34+16];
	mul.f32 	%f61, %f107, %f107;
	sub.f32 	%f62, %f20, %f61;
	sqrt.rn.f32 	%f63, %f62;
	add.f32 	%f64, %f60, %f63;
	fma.rn.f32 	%f109, %f1, %f64, %f55;
	add.s32 	%r35, %r35, 4;
	add.s32 	%r34, %r34, 32;
	setp.ne.s32 	%p3, %r35, 0;
	@%p3 bra 	$L__BB2_3;
$L__BB2_4:
	and.b32  	%r26, %r4, 3;
	setp.eq.s32 	%p4, %r26, 0;
	@%p4 bra 	$L__BB2_9;
	setp.eq.s32 	%p5, %r26, 1;
	@%p5 bra 	$L__BB2_7;
	shl.b32 	%r27, %r37, 2;
	add.s32 	%r29, %r18, %r27;
	ld.shared.f32 	%f66, [%r29];
	mul.f32 	%f67, %f66, %f66;
	mov.f32 	%f68, 0f3F800000;
	sub.f32 	%f69, %f68, %f67;
	sqrt.rn.f32 	%f70, %f69;
	ld.shared.f32 	%f71, [%r29+4];
	mul.f32 	%f72, %f71, %f71;
	sub.f32 	%f73, %f68, %f72;
	sqrt.rn.f32 	%f74, %f73;
	fma.rn.f32 	%f75, %f74, 0f40800000, %f70;
	ld.shared.f32 	%f76, [%r29+8];
	mul.f32 	%f77, %f76, %f76;
	sub.f32 	%f78, %f68, %f77;
	sqrt.rn.f32 	%f79, %f78;
	add.f32 	%f80, %f75, %f79;
	fma.rn.f32 	%f81, %f1, %f80, %f109;
	ld.shared.f32 	%f82, [%r29+12];
	mul.f32 	%f83, %f82, %f82;
	sub.f32 	%f84, %f68, %f83;
	sqrt.rn.f32 	%f85, %f84;
	fma.rn.f32 	%f86, %f85, 0f40800000, %f79;
	add.s32 	%r37, %r37, 4;
	ld.shared.f32 	%f87, [%r29+16];
	mul.f32 	%f88, %f87, %f87;
	sub.f32 	%f89, %f68, %f88;
	sqrt.rn.f32 	%f90, %f89;
	add.f32 	%f91, %f86, %f90;
	fma.rn.f32 	%f109, %f1, %f91, %f81;
$L__BB2_7:
	and.b32  	%r30, %r3, 2;
	setp.ne.s32 	%p6, %r30, 0;
	@%p6 bra 	$L__BB2_9;
	shl.b32 	%r31, %r37, 2;
	add.s32 	%r33, %r18, %r31;
	ld.shared.f32 	%f92, [%r33];
	mul.f32 	%f93, %f92, %f92;
	mov.f32 	%f94, 0f3F800000;
	sub.f32 	%f95, %f94, %f93;
	sqrt.rn.f32 	%f96, %f95;
	ld.shared.f32 	%f97, [%r33+4];
	mul.f32 	%f98, %f97, %f97;
	sub.f32 	%f99, %f94, %f98;
	sqrt.rn.f32 	%f100, %f99;
	fma.rn.f32 	%f101, %f100, 0f40800000, %f96;
	ld.shared.f32 	%f102, [%r33+8];
	mul.f32 	%f103, %f102, %f102;
	sub.f32 	%f104, %f94, %f103;
	sqrt.rn.f32 	%f105, %f104;
	add.f32 	%f106, %f101, %f105;
	fma.rn.f32 	%f109, %f1, %f106, %f109;
$L__BB2_9:
	cvta.to.global.u64 	%rd8, %rd1;
	mul.wide.u32 	%rd9, %r1, 4;
	add.s64 	%rd10, %rd8, %rd9;
	st.global.f32 	[%rd10], %f109;
$L__BB2_10:
	ret;

}


// ===== COMPILED SASS (sm_100) =====

	.target	sm_100

	.elftype	@"ET_EXEC"


//--------------------- .note.nv.tkinfo           --------------------------
	.section	.note.nv.tkinfo,"",@"SHT_NOTE"
	.sectionflags	@"SHF_NOTE_NV_TKINFO"
	.tkinfo
        /*0018*/ 	.word	0x00000002
        /*0030*/ 	.string	""
        /*0030*/ 	.string	"ptxas"
        /*0030*/ 	.string	"Cuda compilation tools, release 13.0, V13.0.88"
        /*0030*/ 	.string	"Build cuda_13.0.r13.0/compiler.36424714_0"
        /*0030*/ 	.string	"-arch sm_100 -m 64 "



//--------------------- .note.nv.cuinfo           --------------------------
	.section	.note.nv.cuinfo,"",@"SHT_NOTE"
	.sectionflags	@"SHF_NOTE_NV_CUINFO"
        /*0018*/ 	.short	0x0002
        /*001a*/ 	.short	0x0064
        /*001c*/ 	.short	0x0082
	.zero		2


//--------------------- .nv.info                  --------------------------
	.section	.nv.info,"",@"SHT_CUDA_INFO"
	.align	4


	//----- nvinfo : EIATTR_REGCOUNT
	.align		4
        /*0000*/ 	.byte	0x04, 0x2f
        /*0002*/ 	.short	(.L_1 - .L_0)
	.align		4
.L_0:
        /*0004*/ 	.word	index@(_Z6CenterPfS_S_)
        /*0008*/ 	.word	0x0000000d


	//----- nvinfo : EIATTR_FRAME_SIZE
	.align		4
.L_1:
        /*000c*/ 	.byte	0x04, 0x11
        /*000e*/ 	.short	(.L_3 - .L_2)
	.align		4
.L_2:
        /*0010*/ 	.word	index@($__internal_3_$__cuda_sm20_sqrt_rn_f32_slowpath)
        /*0014*/ 	.word	0x00000000


	//----- nvinfo : EIATTR_FRAME_SIZE
	.align		4
.L_3:
        /*0018*/ 	.byte	0x04, 0x11
        /*001a*/ 	.short	(.L_5 - .L_4)
	.align		4
.L_4:
        /*001c*/ 	.word	index@(_Z6CenterPfS_S_)
        /*0020*/ 	.word	0x00000000


	//----- nvinfo : EIATTR_REGCOUNT
	.align		4
.L_5:
        /*0024*/ 	.byte	0x04, 0x2f
        /*0026*/ 	.short	(.L_7 - .L_6)
	.align		4
.L_6:
        /*0028*/ 	.word	index@(_Z4TrapPfS_S_)
        /*002c*/ 	.word	0x00000012


	//----- nvinfo : EIATTR_FRAME_SIZE
	.align		4
.L_7:
        /*0030*/ 	.byte	0x04, 0x11
        /*0032*/ 	.short	(.L_9 - .L_8)
	.align		4
.L_8:
        /*0034*/ 	.word	index@($__internal_2_$__cuda_sm20_sqrt_rn_f32_slowpath)
        /*0038*/ 	.word	0x00000000


	//----- nvinfo : EIATTR_FRAME_SIZE
	.align		4
.L_9:
        /*003c*/ 	.byte	0x04, 0x11
        /*003e*/ 	.short	(.L_11 - .L_10)
	.align		4
.L_10:
        /*0040*/ 	.word	index@(_Z4TrapPfS_S_)
        /*0044*/ 	.word	0x00000000


	//----- nvinfo : EIATTR_REGCOUNT
	.align		4
.L_11:
        /*0048*/ 	.byte	0x04, 0x2f
        /*004a*/ 	.short	(.L_13 - .L_12)
	.align		4
.L_12:
        /*004c*/ 	.word	index@(_Z4SimcPfS_S_)
        /*0050*/ 	.word	0x0000000e


	//----- nvinfo : EIATTR_FRAME_SIZE
	.align		4
.L_13:
        /*0054*/ 	.byte	0x04, 0x11
        /*0056*/ 	.short	(.L_15 - .L_14)
	.align		4
.L_14:
        /*0058*/ 	.word	index@($__internal_1_$__cuda_sm3x_div_rn_noftz_f32_slowpath)
        /*005c*/ 	.word	0x00000000


	//----- nvinfo : EIATTR_FRAME_SIZE
	.align		4
.L_15:
        /*0060*/ 	.byte	0x04, 0x11
        /*0062*/ 	.short	(.L_17 - .L_16)
	.align		4
.L_16:
        /*0064*/ 	.word	index@($__internal_0_$__cuda_sm20_sqrt_rn_f32_slowpath)
        /*0068*/ 	.word	0x00000000


	//----- nvinfo : EIATTR_FRAME_SIZE
	.align		4
.L_17:
        /*006c*/ 	.byte	0x04, 0x11
        /*006e*/ 	.short	(.L_19 - .L_18)
	.align		4
.L_18:
        /*0070*/ 	.word	index@(_Z4SimcPfS_S_)
        /*0074*/ 	.word	0x00000000


	//----- nvinfo : EIATTR_MIN_STACK_SIZE
	.align		4
.L_19:
        /*0078*/ 	.byte	0x04, 0x12
        /*007a*/ 	.short	(.L_21 - .L_20)
	.align		4
.L_20:
        /*007c*/ 	.word	index@(_Z4SimcPfS_S_)
        /*0080*/ 	.word	0x00000000


	//----- nvinfo : EIATTR_MIN_STACK_SIZE
	.align		4
.L_21:
        /*0084*/ 	.byte	0x04, 0x12
        /*0086*/ 	.short	(.L_23 - .L_22)
	.align		4
.L_22:
        /*0088*/ 	.word	index@(_Z4TrapPfS_S_)
        /*008c*/ 	.word	0x00000000


	//----- nvinfo : EIATTR_MIN_STACK_SIZE
	.align		4
.L_23:
        /*0090*/ 	.byte	0x04, 0x12
        /*0092*/ 	.short	(.L_25 - .L_24)
	.align		4
.L_24:
        /*0094*/ 	.word	index@(_Z6CenterPfS_S_)
        /*0098*/ 	.word	0x00000000
.L_25:


//--------------------- .nv.compat                --------------------------
	.section	.nv.compat,"",@"SHT_CUDA_COMPAT_INFO"
	.align	4
        /*0000*/ 	.byte	0x02, 0x09, 0x00, 0x00, 0x02, 0x02, 0x01, 0x00, 0x02, 0x05, 0x05, 0x00, 0x03, 0x07, 0x01, 0x01
        /*0010*/ 	.byte	0x02, 0x03, 0x00, 0x00, 0x02, 0x06, 0x01, 0x00, 0x04, 0x0b, 0x08, 0x00, 0x01, 0x00, 0x00, 0x00
        /*0020*/ 	.byte	0x00, 0x00, 0x00, 0x00


//--------------------- .nv.info._Z4SimcPfS_S_    --------------------------
	.section	.nv.info._Z4SimcPfS_S_,"",@"SHT_CUDA_INFO"
	.sectionflags	@""
	.align	4


	//----- nvinfo : EIATTR_CUDA_API_VERSION
	.align		4
        /*0000*/ 	.byte	0x04, 0x37
        /*0002*/ 	.short	(.L_27 - .L_26)
.L_26:
        /*0004*/ 	.word	0x00000082


	//----- nvinfo : EIATTR_KPARAM_INFO
	.align		4
.L_27:
        /*0008*/ 	.byte	0x04, 0x17
        /*000a*/ 	.short	(.L_29 - .L_28)
.L_28:
        /*000c*/ 	.word	0x00000000
        /*0010*/ 	.short	0x0002
        /*0012*/ 	.short	0x0010
        /*0014*/ 	.byte	0x00, 0xf5, 0x21, 0x00


	//----- nvinfo : EIATTR_KPARAM_INFO
	.align		4
.L_29:
        /*0018*/ 	.byte	0x04, 0x17
        /*001a*/ 	.short	(.L_31 - .L_30)
.L_30:
        /*001c*/ 	.word	0x00000000
        /*0020*/ 	.short	0x0001
        /*0022*/ 	.short	0x0008
        /*0024*/ 	.byte	0x00, 0xf5, 0x21, 0x00


	//----- nvinfo : EIATTR_KPARAM_INFO
	.align		4
.L_31:
        /*0028*/ 	.byte	0x04, 0x17
        /*002a*/ 	.short	(.L_33 - .L_32)
.L_32:
        /*002c*/ 	.word	0x00000000
        /*0030*/ 	.short	0x0000
        /*0032*/ 	.short	0x0000
        /*0034*/ 	.byte	0x00, 0xf5, 0x21, 0x00


	//----- nvinfo : EIATTR_SPARSE_MMA_MASK
	.align		4
.L_33:
        /*0038*/ 	.byte	0x03, 0x50
        /*003a*/ 	.short	0x0000


	//----- nvinfo : EIATTR_MAXREG_COUNT
	.align		4
        /*003c*/ 	.byte	0x03, 0x1b
        /*003e*/ 	.short	0x00ff


	//----- nvinfo : EIATTR_NUM_BARRIERS
	.align		4
        /*0040*/ 	.byte	0x02, 0x4c
        /*0042*/ 	.byte	0x01
	.zero		1


	//----- nvinfo : EIATTR_MERCURY_ISA_VERSION
	.align		4
        /*0044*/ 	.byte	0x03, 0x5f
        /*0046*/ 	.short	0x0101


	//----- nvinfo : EIATTR_VRC_CTA_INIT_COUNT
	.align		4
        /*0048*/ 	.byte	0x02, 0x4a
	.zero		1
	.zero		1


	//----- nvinfo : EIATTR_EXIT_INSTR_OFFSETS
	.align		4
        /*004c*/ 	.byte	0x04, 0x1c
        /*004e*/ 	.short	(.L_35 - .L_34)


	//   ....[0]....
.L_34:
        /*0050*/ 	.word	0x00000100


	//   ....[1]....
        /*0054*/ 	.word	0x00001440


	//----- nvinfo : EIATTR_CRS_STACK_SIZE
	.align		4
.L_35:
        /*0058*/ 	.byte	0x04, 0x1e
        /*005a*/ 	.short	(.L_37 - .L_36)
.L_36:
        /*005c*/ 	.word	0x00000000


	//----- nvinfo : EIATTR_CBANK_PARAM_SIZE
	.align		4
.L_37:
        /*0060*/ 	.byte	0x03, 0x19
        /*0062*/ 	.short	0x0018


	//----- nvinfo : EIATTR_PARAM_CBANK
	.align		4
        /*0064*/ 	.byte	0x04, 0x0a
        /*0066*/ 	.short	(.L_39 - .L_38)
	.align		4
.L_38:
        /*0068*/ 	.word	index@(.nv.constant0._Z4SimcPfS_S_)
        /*006c*/ 	.short	0x0380
        /*006e*/ 	.short	0x0018


	//----- nvinfo : EIATTR_SW_WAR
	.align		4
.L_39:
        /*0070*/ 	.byte	0x04, 0x36
        /*0072*/ 	.short	(.L_41 - .L_40)
.L_40:
        /*0074*/ 	.word	0x00000008
.L_41:


//--------------------- .nv.info._Z4TrapPfS_S_    --------------------------
	.section	.nv.info._Z4TrapPfS_S_,"",@"SHT_CUDA_INFO"
	.sectionflags	@""
	.align	4


	//----- nvinfo : EIATTR_CUDA_API_VERSION
	.align		4
        /*0000*/ 	.byte	0x04, 0x37
        /*0002*/ 	.short	(.L_43 - .L_42)
.L_42:
        /*0004*/ 	.word	0x00000082


	//----- nvinfo : EIATTR_KPARAM_INFO
	.align		4
.L_43:
        /*0008*/ 	.byte	0x04, 0x17
        /*000a*/ 	.short	(.L_45 - .L_44)
.L_44:
        /*000c*/ 	.word	0x00000000
        /*0010*/ 	.short	0x0002
        /*0012*/ 	.short	0x0010
        /*0014*/ 	.byte	0x00, 0xf5, 0x21, 0x00


	//----- nvinfo : EIATTR_KPARAM_INFO
	.align		4
.L_45:
        /*0018*/ 	.byte	0x04, 0x17
        /*001a*/ 	.short	(.L_47 - .L_46)
.L_46:
        /*001c*/ 	.word	0x00000000
        /*0020*/ 	.short	0x0001
        /*0022*/ 	.short	0x0008
        /*0024*/ 	.byte	0x00, 0xf5, 0x21, 0x00


	//----- nvinfo : EIATTR_KPARAM_INFO
	.align		4
.L_47:
        /*0028*/ 	.byte	0x04, 0x17
        /*002a*/ 	.short	(.L_49 - .L_48)
.L_48:
        /*002c*/ 	.word	0x00000000
        /*0030*/ 	.short	0x0000
        /*0032*/ 	.short	0x0000
        /*0034*/ 	.byte	0x00, 0xf5, 0x21, 0x00


	//----- nvinfo : EIATTR_SPARSE_MMA_MASK
	.align		4
.L_49:
        /*0038*/ 	.byte	0x03, 0x50
        /*003a*/ 	.short	0x0000


	//----- nvinfo : EIATTR_MAXREG_COUNT
	.align		4
        /*003c*/ 	.byte	0x03, 0x1b
        /*003e*/ 	.short	0x00ff


	//----- nvinfo : EIATTR_NUM_BARRIERS
	.align		4
        /*0040*/ 	.byte	0x02, 0x4c
        /*0042*/ 	.byte	0x01
	.zero		1


	//----- nvinfo : EIATTR_MERCURY_ISA_VERSION
	.align		4
        /*0044*/ 	.byte	0x03, 0x5f
        /*0046*/ 	.short	0x0101


	//----- nvinfo : EIATTR_VRC_CTA_INIT_COUNT
	.align		4
        /*0048*/ 	.byte	0x02, 0x4a
	.zero		1
	.zero		1


	//----- nvinfo : EIATTR_EXIT_INSTR_OFFSETS
	.align		4
        /*004c*/ 	.byte	0x04, 0x1c
        /*004e*/ 	.short	(.L_51 - .L_50)


	//   ....[0]....
.L_50:
        /*0050*/ 	.word	0x00000100


	//   ....[1]....
        /*0054*/ 	.word	0x000017c0


	//----- nvinfo : EIATTR_CRS_STACK_SIZE
	.align		4
.L_51:
        /*0058*/ 	.byte	0x04, 0x1e
        /*005a*/ 	.short	(.L_53 - .L_52)
.L_52:
        /*005c*/ 	.word	0x00000000


	//----- nvinfo : EIATTR_CBANK_PARAM_SIZE
	.align		4
.L_53:
        /*0060*/ 	.byte	0x03, 0x19
        /*0062*/ 	.short	0x0018


	//----- nvinfo : EIATTR_PARAM_CBANK
	.align		4
        /*0064*/ 	.byte	0x04, 0x0a
        /*0066*/ 	.short	(.L_55 - .L_54)
	.align		4
.L_54:
        /*0068*/ 	.word	index@(.nv.constant0._Z4TrapPfS_S_)
        /*006c*/ 	.short	0x0380
        /*006e*/ 	.short	0x0018


	//----- nvinfo : EIATTR_SW_WAR
	.align		4
.L_55:
        /*0070*/ 	.byte	0x04, 0x36
        /*0072*/ 	.short	(.L_57 - .L_56)
.L_56:
        /*0074*/ 	.word	0x00000008
.L_57:


//--------------------- .nv.info._Z6CenterPfS_S_  --------------------------
	.section	.nv.info._Z6CenterPfS_S_,"",@"SHT_CUDA_INFO"
	.sectionflags	@""
	.align	4


	//----- nvinfo : EIATTR_CUDA_API_VERSION
	.align		4
        /*0000*/ 	.byte	0x04, 0x37
        /*0002*/ 	.short	(.L_59 - .L_58)
.L_58:
        /*0004*/ 	.word	0x00000082


	//----- nvinfo : EIATTR_KPARAM_INFO
	.align		4
.L_59:
        /*0008*/ 	.byte	0x04, 0x17
        /*000a*/ 	.short	(.L_61 - .L_60)
.L_60:
        /*000c*/ 	.word	0x00000000
        /*0010*/ 	.short	0x0002
        /*0012*/ 	.short	0x0010
        /*0014*/ 	.byte	0x00, 0xf5, 0x21, 0x00


	//----- nvinfo : EIATTR_KPARAM_INFO
	.align		4
.L_61:
        /*0018*/ 	.byte	0x04, 0x17
        /*001a*/ 	.short	(.L_63 - .L_62)
.L_62:
        /*001c*/ 	.word	0x00000000
        /*0020*/ 	.short	0x0001
        /*0022*/ 	.short	0x0008
        /*0024*/ 	.byte	0x00, 0xf5, 0x21, 0x00


	//----- nvinfo : EIATTR_KPARAM_INFO
	.align		4
.L_63:
        /*0028*/ 	.byte	0x04, 0x17
        /*002a*/ 	.short	(.L_65 - .L_64)
.L_64:
        /*002c*/ 	.word	0x00000000
        /*0030*/ 	.short	0x0000
        /*0032*/ 	.short	0x0000
        /*0034*/ 	.byte	0x00, 0xf5, 0x21, 0x00


	//----- nvinfo : EIATTR_SPARSE_MMA_MASK
	.align		4
.L_65:
        /*0038*/ 	.byte	0x03, 0x50
        /*003a*/ 	.short	0x0000


	//----- nvinfo : EIATTR_MAXREG_COUNT
	.align		4
        /*003c*/ 	.byte	0x03, 0x1b
        /*003e*/ 	.short	0x00ff


	//----- nvinfo : EIATTR_NUM_BARRIERS
	.align		4
        /*0040*/ 	.byte	0x02, 0x4c
        /*0042*/ 	.byte	0x01
	.zero		1


	//----- nvinfo : EIATTR_MERCURY_ISA_VERSION
	.align		4
        /*0044*/ 	.byte	0x03, 0x5f
        /*0046*/ 	.short	0x0101


	//----- nvinfo : EIATTR_VRC_CTA_INIT_COUNT
	.align		4
        /*0048*/ 	.byte	0x02, 0x4a
	.zero		1
	.zero		1


	//----- nvinfo : EIATTR_EXIT_INSTR_OFFSETS
	.align		4
        /*004c*/ 	.byte	0x04, 0x1c
        /*004e*/ 	.short	(.L_67 - .L_66)


	//   ....[0]....
.L_66:
        /*0050*/ 	.word	0x00000100


	//   ....[1]....
        /*0054*/ 	.word	0x00001280


	//----- nvinfo : EIATTR_CRS_STACK_SIZE
	.align		4
.L_67:
        /*0058*/ 	.byte	0x04, 0x1e
        /*005a*/ 	.short	(.L_69 - .L_68)
.L_68:
        /*005c*/ 	.word	0x00000000


	//----- nvinfo : EIATTR_CBANK_PARAM_SIZE
	.align		4
.L_69:
        /*0060*/ 	.byte	0x03, 0x19
        /*0062*/ 	.short	0x0018


	//----- nvinfo : EIATTR_PARAM_CBANK
	.align		4
        /*0064*/ 	.byte	0x04, 0x0a
        /*0066*/ 	.short	(.L_71 - .L_70)
	.align		4
.L_70:
        /*0068*/ 	.word	index@(.nv.constant0._Z6CenterPfS_S_)
        /*006c*/ 	.short	0x0380
        /*006e*/ 	.short	0x0018


	//----- nvinfo : EIATTR_SW_WAR
	.align		4
.L_71:
        /*0070*/ 	.byte	0x04, 0x36
        /*0072*/ 	.short	(.L_73 - .L_72)
.L_72:
        /*0074*/ 	.word	0x00000008
.L_73:


//--------------------- .nv.callgraph             --------------------------
	.section	.nv.callgraph,"",@"SHT_CUDA_CALLGRAPH"
	.align	4
	.sectionentsize	8
	.align		4
        /*0000*/ 	.word	0x00000000
	.align		4
        /*0004*/ 	.word	0xffffffff
	.align		4
        /*0008*/ 	.word	0x00000000
	.align		4
        /*000c*/ 	.word	0xfffffffe
	.align		4
        /*0010*/ 	.word	0x00000000
	.align		4
        /*0014*/ 	.word	0xfffffffd
	.align		4
        /*0018*/ 	.word	0x00000000
	.align		4
        /*001c*/ 	.word	0xfffffffc


//--------------------- .text._Z4SimcPfS_S_       --------------------------
	.section	.text._Z4SimcPfS_S_,"ax",@progbits
	.align	128
        .global         _Z4SimcPfS_S_
        .type           _Z4SimcPfS_S_,@function
        .size           _Z4SimcPfS_S_,(.L_x_132 - _Z4SimcPfS_S_)
        .other          _Z4SimcPfS_S_,@"STO_CUDA_ENTRY STV_DEFAULT"
_Z4SimcPfS_S_:
.text._Z4SimcPfS_S_:
[----:B------:R-:W-:Y:S01]  /*0000*/  LDC R1, c[0x0][0x37c] ;  /* 0x0000df00ff017b82 */ /* 0x000fe20000000800 */
[----:B------:R-:W0:Y:S07]  /*0010*/  S2R R2, SR_CTAID.X ;  /* 0x0000000000027919 */ /* 0x000e2e0000002500 */
[----:B------:R-:W1:Y:S01]  /*0020*/  LDC.64 R4, c[0x0][0x380] ;  /* 0x0000e000ff047b82 */ /* 0x000e620000000a00 */
[----:B------:R-:W0:Y:S01]  /*0030*/  LDCU UR7, c[0x0][0x360] ;  /* 0x00006c00ff0777ac */ /* 0x000e220008000800 */
[----:B------:R-:W0:Y:S01]  /*0040*/  S2R R7, SR_TID.X ;  /* 0x0000000000077919 */ /* 0x000e220000002100 */
[----:B------:R-:W2:Y:S01]  /*0050*/  LDCU.64 UR10, c[0x0][0x358] ;  /* 0x00006b00ff0a77ac */ /* 0x000ea20008000a00 */
[----:B0-----:R-:W-:-:S04]  /*0060*/  IMAD R3, R2, UR7, R7 ;  /* 0x0000000702037c24 */ /* 0x001fc8000f8e0207 */
[----:B-1----:R-:W-:-:S06]  /*0070*/  IMAD.WIDE.U32 R4, R3, 0x4, R4 ;  /* 0x0000000403047825 */ /* 0x002fcc00078e0004 */
[----:B--2---:R-:W2:Y:S01]  /*0080*/  LDG.E R4, desc[UR10][R4.64] ;  /* 0x0000000a04047981 */ /* 0x004ea2000c1e1900 */
[----:B------:R-:W0:Y:S01]  /*0090*/  S2UR UR5, SR_CgaCtaId ;  /* 0x00000000000579c3 */ /* 0x000e220000008800 */
[----:B------:R-:W-:Y:S01]  /*00a0*/  UMOV UR4, 0x400 ;  /* 0x0000040000047882 */ /* 0x000fe20000000000 */
[----:B------:R-:W-:Y:S01]  /*00b0*/  ISETP.NE.AND P0, PT, R7, RZ, PT ;  /* 0x000000ff0700720c */ /* 0x000fe20003f05270 */
[----:B0-----:R-:W-:-:S06]  /*00c0*/  ULEA UR5, UR5, UR4, 0x18 ;  /* 0x0000000405057291 */ /* 0x001fcc000f8ec0ff */
[----:B------:R-:W-:-:S05]  /*00d0*/  LEA R3, R7, UR5, 0x2 ;  /* 0x0000000507037c11 */ /* 0x000fca000f8e10ff */
[----:B--2---:R0:W-:Y:S01]  /*00e0*/  STS [R3], R4 ;  /* 0x0000000403007388 */ /* 0x0041e20000000800 */
[----:B------:R-:W-:Y:S06]  /*00f0*/  BAR.SYNC.DEFER_BLOCKING 0x0 ;  /* 0x0000000000007b1d */ /* 0x000fec0000010000 */
[----:B------:R-:W-:Y:S05]  /*0100*/  @P0 EXIT ;  /* 0x000000000000094d */ /* 0x000fea0003800000 */
[----:B0-----:R-:W0:Y:S02]  /*0110*/  LDC.64 R4, c[0x0][0x390] ;  /* 0x0000e400ff047b82 */ /* 0x001e240000000a00 */
[----:B0-----:R-:W2:Y:S01]  /*0120*/  LDG.E R0, desc[UR10][R4.64] ;  /* 0x0000000a04007981 */ /* 0x001ea2000c1e1900 */
[----:B------:R-:W-:Y:S01]  /*0130*/  HFMA2 R6, -RZ, RZ, 1.666015625, -0.052093505859375 ;  /* 0x3eaaaaabff067431 */ /* 0x000fe200000001ff */
[----:B------:R-:W-:-:S05]  /*0140*/  MOV R3, 0x40400000 ;  /* 0x4040000000037802 */ /* 0x000fca0000000f00 */
[----:B------:R-:W-:-:S04]  /*0150*/  FFMA R3, R6, -R3, 1 ;  /* 0x3f80000006037423 */ /* 0x000fc80000000803 */
[----:B------:R-:W-:Y:S01]  /*0160*/  FFMA R3, R3, R6, 0.3333333432674407959 ;  /* 0x3eaaaaab03037423 */ /* 0x000fe20000000006 */
[----:B--2---:R-:W0:Y:S03]  /*0170*/  FCHK P0, R0, 3 ;  /* 0x4040000000007902 */ /* 0x004e260000000000 */
[----:B------:R-:W-:-:S04]  /*0180*/  FFMA R6, R0, R3, RZ ;  /* 0x0000000300067223 */ /* 0x000fc800000000ff */
[----:B------:R-:W-:-:S04]  /*0190*/  FFMA R7, R6, -3, R0 ;  /* 0xc040000006077823 */ /* 0x000fc80000000000 */
[----:B------:R-:W-:Y:S01]  /*01a0*/  FFMA R3, R3, R7, R6 ;  /* 0x0000000703037223 */ /* 0x000fe20000000006 */
[----:B0-----:R-:W-:Y:S06]  /*01b0*/  @!P0 BRA `(.L_x_0) ;  /* 0x0000000000088947 */ /* 0x001fec0003800000 */
[----:B------:R-:W-:-:S07]  /*01c0*/  MOV R4, 0x1e0 ;  /* 0x000001e000047802 */ /* 0x000fce0000000f00 */
[----:B------:R-:W-:Y:S05]  /*01d0*/  CALL.REL.NOINC `($__internal_1_$__cuda_sm3x_div_rn_noftz_f32_slowpath) ;  /* 0x0000001000f87944 */ /* 0x000fea0003c00000 */
.L_x_0:
[----:B------:R-:W-:Y:S01]  /*01e0*/  UISETP.GE.U32.AND UP0, UPT, UR7, 0x7, UPT ;  /* 0x000000070700788c */ /* 0x000fe2000bf06070 */
[----:B------:R-:W-:Y:S01]  /*01f0*/  MOV R4, RZ ;  /* 0x000000ff00047202 */ /* 0x000fe20000000f00 */
[----:B------:R-:W-:Y:S01]  /*0200*/  UIADD3 UR8, UPT, UPT, UR7, -0x1, URZ ;  /* 0xffffffff07087890 */ /* 0x000fe2000fffe0ff */
[----:B------:R-:W-:-:S03]  /*0210*/  UMOV UR4, URZ ;  /* 0x000000ff00047c82 */ /* 0x000fc60008000000 */
[----:B------:R-:W-:-:S03]  /*0220*/  ULEA.HI UR6, UR8, 0x1, URZ, 0x1f ;  /* 0x0000000108067891 */ /* 0x000fc6000f8ff8ff */
[----:B------:R-:W-:Y:S09]  /*0230*/  BRA.U !UP0, `(.L_x_1) ;  /* 0x0000000908687547 */ /* 0x000ff2000b800000 */
[----:B------:R-:W0:Y:S01]  /*0240*/  S2UR UR4, SR_CgaCtaId ;  /* 0x00000000000479c3 */ /* 0x000e220000008800 */
[----:B------:R-:W-:Y:S01]  /*0250*/  UMOV UR5, 0x400 ;  /* 0x0000040000057882 */ /* 0x000fe20000000000 */
[----:B------:R-:W-:Y:S01]  /*0260*/  HFMA2 R4, -RZ, RZ, 0, 0 ;  /* 0x00000000ff047431 */ /* 0x000fe200000001ff */
[----:B0-----:R-:W-:Y:S02]  /*0270*/  ULEA UR5, UR4, UR5, 0x18 ;  /* 0x0000000504057291 */ /* 0x001fe4000f8ec0ff */
[----:B------:R-:W-:Y:S02]  /*0280*/  ULOP3.LUT UR4, UR6, 0x7ffffffc, URZ, 0xc0, !UPT ;  /* 0x7ffffffc06047892 */ /* 0x000fe4000f8ec0ff */
[----:B------:R-:W-:Y:S02]  /*0290*/  UIADD3 UR9, UPT, UPT, UR5, 0x10, URZ ;  /* 0x0000001005097890 */ /* 0x000fe4000fffe0ff */
[----:B------:R-:W-:-:S03]  /*02a0*/  UIADD3 UR7, UPT, UPT, -UR4, URZ, URZ ;  /* 0x000000ff04077290 */ /* 0x000fc6000fffe1ff */
[----:B------:R-:W0:Y:S01]  /*02b0*/  LDS R8, [UR5] ;  /* 0x00000005ff087984 */ /* 0x000e220008000800 */
[----:B------:R-:W-:-:S08]  /*02c0*/  UMOV UR4, URZ ;  /* 0x000000ff00047c82 */ /* 0x000fd00008000000 */
.L_x_20:
[----:B0-----:R-:W-:Y:S01]  /*02d0*/  FFMA R0, -R8, R8, 1 ;  /* 0x3f80000008007423 */ /* 0x001fe20000000108 */
[----:B------:R-:W-:-:S03]  /*02e0*/  UIADD3 UR7, UPT, UPT, UR7, 0x4, URZ ;  /* 0x0000000407077890 */ /* 0x000fc6000fffe0ff */
[----:B------:R0:W1:Y:S01]  /*02f0*/  MUFU.RSQ R7, R0 ;  /* 0x0000000000077308 */ /* 0x0000620000001400 */
[----:B------:R-:W-:Y:S01]  /*0300*/  IADD3 R5, PT, PT, R0, -0xd000000, RZ ;  /* 0xf300000000057810 */ /* 0x000fe20007ffe0ff */
[----:B------:R-:W-:-:S03]  /*0310*/  UISETP.NE.AND UP0, UPT, UR7, URZ, UPT ;  /* 0x000000ff0700728c */ /* 0x000fc6000bf05270 */
[----:B------:R-:W-:-:S13]  /*0320*/  ISETP.GT.U32.AND P0, PT, R5, 0x727fffff, PT ;  /* 0x727fffff0500780c */ /* 0x000fda0003f04070 */
[----:B-1----:R-:W-:Y:S05]  /*0330*/  @!P0 BRA `(.L_x_2) ;  /* 0x0000000000108947 */ /* 0x002fea0003800000 */
[----:B------:R-:W-:-:S07]  /*0340*/  MOV R6, 0x360 ;  /* 0x0000036000067802 */ /* 0x000fce0000000f00 */
[----:B0-----:R-:W-:Y:S05]  /*0350*/  CALL.REL.NOINC `($__internal_0_$__cuda_sm20_sqrt_rn_f32_slowpath) ;  /* 0x00000010003c7944 */ /* 0x001fea0003c00000 */
[----:B------:R-:W-:Y:S01]  /*0360*/  MOV R5, R0 ;  /* 0x0000000000057202 */ /* 0x000fe20000000f00 */
[----:B------:R-:W-:Y:S06]  /*0370*/  BRA `(.L_x_3) ;  /* 0x0000000000107947 */ /* 0x000fec0003800000 */
.L_x_2:
[----:B------:R-:W-:Y:S01]  /*0380*/  FMUL.FTZ R5, R0, R7 ;  /* 0x0000000700057220 */ /* 0x000fe20000410000 */
[----:B------:R-:W-:-:S03]  /*0390*/  FMUL.FTZ R6, R7, 0.5 ;  /* 0x3f00000007067820 */ /* 0x000fc60000410000 */
[----:B0-----:R-:W-:-:S04]  /*03a0*/  FFMA R0, -R5, R5, R0 ;  /* 0x0000000505007223 */ /* 0x001fc80000000100 */
[----:B------:R-:W-:-:S07]  /*03b0*/  FFMA R5, R0, R6, R5 ;  /* 0x0000000600057223 */ /* 0x000fce0000000005 */
.L_x_3:
[----:B------:R-:W0:Y:S02]  /*03c0*/  LDS R0, [UR9+-0xc] ;  /* 0xfffff409ff007984 */ /* 0x000e240008000800 */
[----:B0-----:R-:W-:-:S04]  /*03d0*/  FFMA R7, -R0, R0, 1 ;  /* 0x3f80000000077423 */ /* 0x001fc80000000100 */
[----:B------:R0:W1:Y:S01]  /*03e0*/  MUFU.RSQ R6, R7 ;  /* 0x0000000700067308 */ /* 0x0000620000001400 */
[----:B------:R-:W-:-:S04]  /*03f0*/  IADD3 R0, PT, PT, R7, -0xd000000, RZ ;  /* 0xf300000007007810 */ /* 0x000fc80007ffe0ff */
[----:B------:R-:W-:-:S13]  /*0400*/  ISETP.GT.U32.AND P0, PT, R0, 0x727fffff, PT ;  /* 0x727fffff0000780c */ /* 0x000fda0003f04070 */
[----:B01----:R-:W-:Y:S05]  /*0410*/  @!P0 BRA `(.L_x_4) ;  /* 0x0000000000108947 */ /* 0x003fea0003800000 */
[----:B------:R-:W-:Y:S02]  /*0420*/  MOV R0, R7 ;  /* 0x0000000700007202 */ /* 0x000fe40000000f00 */
[----:B------:R-:W-:-:S07]  /*0430*/  MOV R6, 0x450 ;  /* 0x0000045000067802 */ /* 0x000fce0000000f00 */
[----:B------:R-:W-:Y:S05]  /*0440*/  CALL.REL.NOINC `($__internal_0_$__cuda_sm20_sqrt_rn_f32_slowpath) ;  /* 0x0000001000007944 */ /* 0x000fea0003c00000 */
[----:B------:R-:W-:Y:S05]  /*0450*/  BRA `(.L_x_5) ;  /* 0x0000000000107947 */ /* 0x000fea0003800000 */
.L_x_4:
[----:B------:R-:W-:Y:S01]  /*0460*/  FMUL.FTZ R0, R7, R6 ;  /* 0x0000000607007220 */ /* 0x000fe20000410000 */
[----:B------:R-:W-:-:S03]  /*0470*/  FMUL.FTZ R6, R6, 0.5 ;  /* 0x3f00000006067820 */ /* 0x000fc60000410000 */
[----:B------:R-:W-:-:S04]  /*0480*/  FFMA R7, -R0, R0, R7 ;  /* 0x0000000000077223 */ /* 0x000fc80000000107 */
[----:B------:R-:W-:-:S07]  /*0490*/  FFMA R0, R7, R6, R0 ;  /* 0x0000000607007223 */ /* 0x000fce0000000000 */
.L_x_5:
[----:B------:R-:W0:Y:S01]  /*04a0*/  LDS R6, [UR9+-0x8] ;  /* 0xfffff809ff067984 */ /* 0x000e220008000800 */
[----:B------:R-:W-:Y:S01]  /*04b0*/  FFMA R8, R0, 4, R5 ;  /* 0x4080000000087823 */ /* 0x000fe20000000005 */
        /* <DEDUP_REMOVED lines=8> */
[----:B------:R-:W-:Y:S01]  /*0540*/  MOV R5, R0 ;  /* 0x0000000000057202 */ /* 0x000fe20000000f00 */
[----:B------:R-:W-:Y:S06]  /*0550*/  BRA `(.L_x_7) ;  /* 0x0000000000107947 */ /* 0x000fec0003800000 */
.L_x_6:
[----:B------:R-:W-:Y:S01]  /*0560*/  FMUL.FTZ R5, R10, R7 ;  /* 0x000000070a057220 */ /* 0x000fe20000410000 */
[----:B------:R-:W-:-:S03]  /*0570*/  FMUL.FTZ R6, R7, 0.5 ;  /* 0x3f00000007067820 */ /* 0x000fc60000410000 */
[----:B------:R-:W-:-:S04]  /*0580*/  FFMA R0, -R5, R5, R10 ;  /* 0x0000000505007223 */ /* 0x000fc8000000010a */
[----:B------:R-:W-:-:S07]  /*0590*/  FFMA R5, R0, R6, R5 ;  /* 0x0000000600057223 */ /* 0x000fce0000000005 */
.L_x_7:
[----:B------:R-:W0:Y:S01]  /*05a0*/  LDS R0, [UR9+-0x4] ;  /* 0xfffffc09ff007984 */ /* 0x000e220008000800 */
[----:B------:R-:W-:-:S04]  /*05b0*/  FADD R7, R8, R5 ;  /* 0x0000000508077221 */ /* 0x000fc80000000000 */
[----:B------:R-:W-:Y:S01]  /*05c0*/  FFMA R4, R7, R3, R4 ;  /* 0x0000000307047223 */ /* 0x000fe20000000004 */
        /* <DEDUP_REMOVED lines=9> */
.L_x_8:
[----:B------:R-:W-:Y:S01]  /*0660*/  FMUL.FTZ R0, R9, R6 ;  /* 0x0000000609007220 */ /* 0x000fe20000410000 */
[----:B------:R-:W-:-:S03]  /*0670*/  FMUL.FTZ R6, R6, 0.5 ;  /* 0x3f00000006067820 */ /* 0x000fc60000410000 */
[----:B------:R-:W-:-:S04]  /*0680*/  FFMA R7, -R0, R0, R9 ;  /* 0x0000000000077223 */ /* 0x000fc80000000109 */
[----:B------:R-:W-:-:S07]  /*0690*/  FFMA R0, R7, R6, R0 ;  /* 0x0000000607007223 */ /* 0x000fce0000000000 */
.L_x_9:
[----:B------:R-:W0:Y:S01]  /*06a0*/  LDS R6, [UR9] ;  /* 0x00000009ff067984 */ /* 0x000e220008000800 */
        /* <DEDUP_REMOVED lines=11> */
.L_x_10:
[----:B------:R-:W-:Y:S01]  /*0760*/  FMUL.FTZ R5, R10, R7 ;  /* 0x000000070a057220 */ /* 0x000fe20000410000 */
[----:B------:R-:W-:-:S03]  /*0770*/  FMUL.FTZ R6, R7, 0.5 ;  /* 0x3f00000007067820 */ /* 0x000fc60000410000 */
[----:B------:R-:W-:-:S04]  /*0780*/  FFMA R0, -R5, R5, R10 ;  /* 0x0000000505007223 */ /* 0x000fc8000000010a */
[----:B------:R-:W-:-:S07]  /*0790*/  FFMA R5, R0, R6, R5 ;  /* 0x0000000600057223 */ /* 0x000fce0000000005 */
.L_x_11:
[----:B------:R-:W0:Y:S01]  /*07a0*/  LDS R0, [UR9+0x4] ;  /* 0x00000409ff007984 */ /* 0x000e220008000800 */
        /* <DEDUP_REMOVED lines=11> */
.L_x_12:
[----:B------:R-:W-:Y:S01]  /*0860*/  FMUL.FTZ R0, R9, R6 ;  /* 0x0000000609007220 */ /* 0x000fe20000410000 */
[----:B------:R-:W-:-:S03]  /*0870*/  FMUL.FTZ R6, R6, 0.5 ;  /* 0x3f00000006067820 */ /* 0x000fc60000410000 */
[----:B------:R-:W-:-:S04]  /*0880*/  FFMA R7, -R0, R0, R9 ;  /* 0x0000000000077223 */ /* 0x000fc80000000109 */
[----:B------:R-:W-:-:S07]  /*0890*/  FFMA R0, R7, R6, R0 ;  /* 0x0000000607007223 */ /* 0x000fce0000000000 */
.L_x_13:
[----:B------:R-:W0:Y:S01]  /*08a0*/  LDS R6, [UR9+0x8] ;  /* 0x00000809ff067984 */ /* 0x000e220008000800 */
        /* <DEDUP_REMOVED lines=11> */
.L_x_14:
[----:B------:R-:W-:Y:S01]  /*0960*/  FMUL.FTZ R5, R10, R7 ;  /* 0x000000070a057220 */ /* 0x000fe20000410000 */
[----:B------:R-:W-:-:S03]  /*0970*/  FMUL.FTZ R6, R7, 0.5 ;  /* 0x3f00000007067820 */ /* 0x000fc60000410000 */
[----:B------:R-:W-:-:S04]  /*0980*/  FFMA R0, -R5, R5, R10 ;  /* 0x0000000505007223 */ /* 0x000fc8000000010a */
[----:B------:R-:W-:-:S07]  /*0990*/  FFMA R5, R0, R6, R5 ;  /* 0x0000000600057223 */ /* 0x000fce0000000005 */
.L_x_15:
        /* <DEDUP_REMOVED lines=12> */
.L_x_16:
[----:B------:R-:W-:Y:S01]  /*0a60*/  FMUL.FTZ R0, R9, R6 ;  /* 0x0000000609007220 */ /* 0x000fe20000410000 */
[----:B------:R-:W-:-:S03]  /*0a70*/  FMUL.FTZ R6, R6, 0.5 ;  /* 0x3f00000006067820 */ /* 0x000fc60000410000 */
[----:B------:R-:W-:-:S04]  /*0a80*/  FFMA R7, -R0, R0, R9 ;  /* 0x0000000000077223 */ /* 0x000fc80000000109 */
[----:B------:R-:W-:-:S07]  /*0a90*/  FFMA R0, R7, R6, R0 ;  /* 0x0000000607007223 */ /* 0x000fce0000000000 */
.L_x_17:
[----:B------:R-:W0:Y:S01]  /*0aa0*/  LDS R8, [UR9+0x10] ;  /* 0x00001009ff087984 */ /* 0x000e220008000800 */
[----:B------:R-:W-:Y:S01]  /*0ab0*/  UIADD3 UR4, UPT, UPT, UR4, 0x8, URZ ;  /* 0x0000000804047890 */ /* 0x000fe2000fffe0ff */
        /* <DEDUP_REMOVED lines=10> */
.L_x_18:
[----:B------:R-:W-:Y:S01]  /*0b60*/  FMUL.FTZ R0, R7, R6 ;  /* 0x0000000607007220 */ /* 0x000fe20000410000 */
[----:B------:R-:W-:-:S03]  /*0b70*/  FMUL.FTZ R6, R6, 0.5 ;  /* 0x3f00000006067820 */ /* 0x000fc60000410000 */
[----:B------:R-:W-:-:S04]  /*0b80*/  FFMA R5, -R0, R0, R7 ;  /* 0x0000000000057223 */ /* 0x000fc80000000107 */
[----:B------:R-:W-:-:S07]  /*0b90*/  FFMA R0, R5, R6, R0 ;  /* 0x0000000605007223 */ /* 0x000fce0000000000 */
.L_x_19:
[----:B------:R-:W-:Y:S01]  /*0ba0*/  FADD R5, R11, R0 ;  /* 0x000000000b057221 */ /* 0x000fe20000000000 */
[----:B------:R-:W-:-:S03]  /*0bb0*/  UIADD3 UR9, UPT, UPT, UR9, 0x20, URZ ;  /* 0x0000002009097890 */ /* 0x000fc6000fffe0ff */
[----:B------:R-:W-:Y:S01]  /*0bc0*/  FFMA R4, R5, R3, R4 ;  /* 0x0000000305047223 */ /* 0x000fe20000000004 */
[----:B------:R-:W-:Y:S08]  /*0bd0*/  BRA.U UP0, `(.L_x_20) ;  /* 0xfffffff500bc7547 */ /* 0x000ff0000b83ffff */
.L_x_1:
[----:B------:R-:W-:-:S09]  /*0be0*/  ULOP3.LUT UP0, UR6, UR6, 0x3, URZ, 0xc0, !UPT ;  /* 0x0000000306067892 */ /* 0x000fd2000f80c0ff */
[----:B------:R-:W-:Y:S05]  /*0bf0*/  BRA.U !UP0, `(.L_x_21) ;  /* 0x0000000908047547 */ /* 0x000fea000b800000 */
[----:B------:R-:W-:-:S09]  /*0c00*/  UISETP.NE.AND UP0, UPT, UR6, 0x1, UPT ;  /* 0x000000010600788c */ /* 0x000fd2000bf05270 */
[----:B------:R-:W-:Y:S05]  /*0c10*/  BRA.U !UP0, `(.L_x_22) ;  /* 0x00000005083c7547 */ /* 0x000fea000b800000 */
[----:B------:R-:W-:-:S09]  /*0c20*/  ULEA UR6, UR4, UR5, 0x2 ;  /* 0x0000000504067291 */ /* 0x000fd2000f8e10ff */
[----:B------:R-:W0:Y:S02]  /*0c30*/  LDS R0, [UR6] ;  /* 0x00000006ff007984 */ /* 0x000e240008000800 */
[----:B0-----:R-:W-:-:S04]  /*0c40*/  FFMA R0, -R0, R0, 1 ;  /* 0x3f80000000007423 */ /* 0x001fc80000000100 */
[----:B------:R0:W1:Y:S01]  /*0c50*/  MUFU.RSQ R7, R0 ;  /* 0x0000000000077308 */ /* 0x0000620000001400 */
[----:B------:R-:W-:-:S04]  /*0c60*/  IADD3 R5, PT, PT, R0, -0xd000000, RZ ;  /* 0xf300000000057810 */ /* 0x000fc80007ffe0ff */
[----:B------:R-:W-:-:S13]  /*0c70*/  ISETP.GT.U32.AND P0, PT, R5, 0x727fffff, PT ;  /* 0x727fffff0500780c */ /* 0x000fda0003f04070 */
[----:B01----:R-:W-:Y:S05]  /*0c80*/  @!P0 BRA `(.L_x_23) ;  /* 0x0000000000108947 */ /* 0x003fea0003800000 */
[----:B------:R-:W-:-:S07]  /*0c90*/  MOV R6, 0xcb0 ;  /* 0x00000cb000067802 */ /* 0x000fce0000000f00 */
[----:B------:R-:W-:Y:S05]  /*0ca0*/  CALL.REL.NOINC `($__internal_0_$__cuda_sm20_sqrt_rn_f32_slowpath) ;  /* 0x0000000400e87944 */ /* 0x000fea0003c00000 */
[----:B------:R-:W-:Y:S01]  /*0cb0*/  MOV R5, R0 ;  /* 0x0000000000057202 */ /* 0x000fe20000000f00 */
[----:B------:R-:W-:Y:S06]  /*0cc0*/  BRA `(.L_x_24) ;  /* 0x0000000000107947 */ /* 0x000fec0003800000 */
.L_x_23:
[----:B------:R-:W-:Y:S01]  /*0cd0*/  FMUL.FTZ R5, R0, R7 ;  /* 0x0000000700057220 */ /* 0x000fe20000410000 */
[----:B------:R-:W-:-:S03]  /*0ce0*/  FMUL.FTZ R6, R7, 0.5 ;  /* 0x3f00000007067820 */ /* 0x000fc60000410000 */
[----:B------:R-:W-:-:S04]  /*0cf0*/  FFMA R0, -R5, R5, R0 ;  /* 0x0000000505007223 */ /* 0x000fc80000000100 */
[----:B------:R-:W-:-:S07]  /*0d00*/  FFMA R5, R0, R6, R5 ;  /* 0x0000000600057223 */ /* 0x000fce0000000005 */
.L_x_24:
[----:B------:R-:W0:Y:S02]  /*0d10*/  LDS R0, [UR6+0x4] ;  /* 0x00000406ff007984 */ /* 0x000e240008000800 */
        /* <DEDUP_REMOVED lines=9> */
.L_x_25:
[----:B------:R-:W-:Y:S01]  /*0db0*/  FMUL.FTZ R0, R7, R6 ;  /* 0x0000000607007220 */ /* 0x000fe20000410000 */
[----:B------:R-:W-:-:S03]  /*0dc0*/  FMUL.FTZ R6, R6, 0.5 ;  /* 0x3f00000006067820 */ /* 0x000fc60000410000 */
[----:B------:R-:W-:-:S04]  /*0dd0*/  FFMA R7, -R0, R0, R7 ;  /* 0x0000000000077223 */ /* 0x000fc80000000107 */
[----:B------:R-:W-:-:S07]  /*0de0*/  FFMA R0, R7, R6, R0 ;  /* 0x0000000607007223 */ /* 0x000fce0000000000 */
.L_x_26:
[----:B------:R-:W0:Y:S01]  /*0df0*/  LDS R6, [UR6+0x8] ;  /* 0x00000806ff067984 */ /* 0x000e220008000800 */
[----:B------:R-:W-:Y:S01]  /*0e00*/  FFMA R8, R0, 4, R5 ;  /* 0x4080000000087823 */ /* 0x000fe20000000005 */
[----:B0-----:R-:W-:-:S04]  /*0e10*/  FFMA R10, -R6, R6, 1 ;  /* 0x3f800000060a7423 */ /* 0x001fc80000000106 */
[----:B------:R0:W1:Y:S01]  /*0e20*/  MUFU.RSQ R7, R10 ;  /* 0x0000000a00077308 */ /* 0x0000620000001400 */
[----:B------:R-:W-:-:S04]  /*0e30*/  IADD3 R6, PT, PT, R10, -0xd000000, RZ ;  /* 0xf30000000a067810 */ /* 0x000fc80007ffe0ff */
[----:B------:R-:W-:-:S13]  /*0e40*/  ISETP.GT.U32.AND P0, PT, R6, 0x727fffff, PT ;  /* 0x727fffff0600780c */ /* 0x000fda0003f04070 */
[----:B01----:R-:W-:Y:S05]  /*0e50*/  @!P0 BRA `(.L_x_27) ;  /* 0x0000000000148947 */ /* 0x003fea0003800000 */
[----:B------:R-:W-:Y:S01]  /*0e60*/  IMAD.MOV.U32 R0, RZ, RZ, R10 ;  /* 0x000000ffff007224 */ /* 0x000fe200078e000a */
[----:B------:R-:W-:-:S07]  /*0e70*/  MOV R6, 0xe90 ;  /* 0x00000e9000067802 */ /* 0x000fce0000000f00 */
[----:B------:R-:W-:Y:S05]  /*0e80*/  CALL.REL.NOINC `($__internal_0_$__cuda_sm20_sqrt_rn_f32_slowpath) ;  /* 0x0000000400707944 */ /* 0x000fea0003c00000 */
[----:B------:R-:W-:Y:S01]  /*0e90*/  MOV R5, R0 ;  /* 0x0000000000057202 */ /* 0x000fe20000000f00 */
[----:B------:R-:W-:Y:S06]  /*0ea0*/  BRA `(.L_x_28) ;  /* 0x0000000000107947 */ /* 0x000fec0003800000 */
.L_x_27:
[----:B------:R-:W-:Y:S01]  /*0eb0*/  FMUL.FTZ R5, R10, R7 ;  /* 0x000000070a057220 */ /* 0x000fe20000410000 */
[----:B------:R-:W-:-:S03]  /*0ec0*/  FMUL.FTZ R6, R7, 0.5 ;  /* 0x3f00000007067820 */ /* 0x000fc60000410000 */
[----:B------:R-:W-:-:S04]  /*0ed0*/  FFMA R0, -R5, R5, R10 ;  /* 0x0000000505007223 */ /* 0x000fc8000000010a */
[----:B------:R-:W-:-:S07]  /*0ee0*/  FFMA R5, R0, R6, R5 ;  /* 0x0000000600057223 */ /* 0x000fce0000000005 */
.L_x_28:
        /* <DEDUP_REMOVED lines=12> */
.L_x_29:
[----:B------:R-:W-:Y:S01]  /*0fb0*/  FMUL.FTZ R0, R9, R6 ;  /* 0x0000000609007220 */ /* 0x000fe20000410000 */
[----:B------:R-:W-:-:S03]  /*0fc0*/  FMUL.FTZ R6, R6, 0.5 ;  /* 0x3f00000006067820 */ /* 0x000fc60000410000 */
[----:B------:R-:W-:-:S04]  /*0fd0*/  FFMA R7, -R0, R0, R9 ;  /* 0x0000000000077223 */ /* 0x000fc80000000109 */
[----:B------:R-:W-:-:S07]  /*0fe0*/  FFMA R0, R7, R6, R0 ;  /* 0x0000000607007223 */ /* 0x000fce0000000000 */
.L_x_30:
        /* <DEDUP_REMOVED lines=12> */
.L_x_31:
[----:B------:R-:W-:Y:S01]  /*10b0*/  FMUL.FTZ R0, R7, R6 ;  /* 0x0000000607007220 */ /* 0x000fe20000410000 */
[----:B------:R-:W-:-:S03]  /*10c0*/  FMUL.FTZ R6, R6, 0.5 ;  /* 0x3f00000006067820 */ /* 0x000fc60000410000 */
[----:B------:R-:W-:-:S04]  /*10d0*/  FFMA R5, -R0, R0, R7 ;  /* 0x0000000000057223 */ /* 0x000fc80000000107 */
[----:B------:R-:W-:-:S07]  /*10e0*/  FFMA R0, R5, R6, R0 ;  /* 0x0000000605007223 */ /* 0x000fce0000000000 */
.L_x_32:
[----:B------:R-:W-:-:S04]  /*10f0*/  FADD R5, R11, R0 ;  /* 0x000000000b057221 */ /* 0x000fc80000000000 */
[----:B------:R-:W-:-:S07]  /*1100*/  FFMA R4, R5, R3, R4 ;  /* 0x0000000305047223 */ /* 0x000fce0000000004 */
.L_x_22:
[----:B------:R-:W-:-:S09]  /*1110*/  ULOP3.LUT UP0, URZ, UR8, 0x2, URZ, 0xc0, !UPT ;  /* 0x0000000208ff7892 */ /* 0x000fd2000f80c0ff */
[----:B------:R-:W-:Y:S05]  /*1120*/  BRA.U UP0, `(.L_x_21) ;  /* 0x0000000100b87547 */ /* 0x000fea000b800000 */
        /* <DEDUP_REMOVED lines=11> */
.L_x_33:
[----:B------:R-:W-:Y:S01]  /*11e0*/  FMUL.FTZ R5, R0, R7 ;  /* 0x0000000700057220 */ /* 0x000fe20000410000 */
[----:B------:R-:W-:-:S03]  /*11f0*/  FMUL.FTZ R6, R7, 0.5 ;  /* 0x3f00000007067820 */ /* 0x000fc60000410000 */
[----:B------:R-:W-:-:S04]  /*1200*/  FFMA R0, -R5, R5, R0 ;  /* 0x0000000505007223 */ /* 0x000fc80000000100 */
[----:B------:R-:W-:-:S07]  /*1210*/  FFMA R5, R0, R6, R5 ;  /* 0x0000000600057223 */ /* 0x000fce0000000005 */
.L_x_34:
        /* <DEDUP_REMOVED lines=10> */
.L_x_35:
[----:B------:R-:W-:Y:S01]  /*12c0*/  FMUL.FTZ R0, R7, R6 ;  /* 0x0000000607007220 */ /* 0x000fe20000410000 */
[----:B------:R-:W-:-:S03]  /*12d0*/  FMUL.FTZ R6, R6, 0.5 ;  /* 0x3f00000006067820 */ /* 0x000fc60000410000 */
[----:B------:R-:W-:-:S04]  /*12e0*/  FFMA R7, -R0, R0, R7 ;  /* 0x0000000000077223 */ /* 0x000fc80000000107 */
[----:B------:R-:W-:-:S07]  /*12f0*/  FFMA R0, R7, R6, R0 ;  /* 0x0000000607007223 */ /* 0x000fce0000000000 */
.L_x_36:
        /* <DEDUP_REMOVED lines=11> */
.L_x_37:
[----:B------:R-:W-:Y:S01]  /*13b0*/  FMUL.FTZ R0, R7, R6 ;  /* 0x0000000607007220 */ /* 0x000fe20000410000 */
[----:B------:R-:W-:-:S03]  /*13c0*/  FMUL.FTZ R6, R6, 0.5 ;  /* 0x3f00000006067820 */ /* 0x000fc60000410000 */
[----:B------:R-:W-:-:S04]  /*13d0*/  FFMA R5, -R0, R0, R7 ;  /* 0x0000000000057223 */ /* 0x000fc80000000107 */
[----:B------:R-:W-:-:S07]  /*13e0*/  FFMA R0, R5, R6, R0 ;  /* 0x0000000605007223 */ /* 0x000fce0000000000 */
.L_x_38:
[----:B------:R-:W-:-:S04]  /*13f0*/  FADD R5, R11, R0 ;  /* 0x000000000b057221 */ /* 0x000fc80000000000 */
[----:B------:R-:W-:-:S07]  /*1400*/  FFMA R4, R5, R3, R4 ;  /* 0x0000000305047223 */ /* 0x000fce0000000004 */
.L_x_21:
[----:B------:R-:W0:Y:S02]  /*1410*/  LDC.64 R6, c[0x0][0x388] ;  /* 0x0000e200ff067b82 */ /* 0x000e240000000a00 */
[----:B0-----:R-:W-:-:S05]  /*1420*/  IMAD.WIDE.U32 R2, R2, 0x4, R6 ;  /* 0x0000000402027825 */ /* 0x001fca00078e0006 */
[----:B------:R-:W-:Y:S01]  /*1430*/  STG.E desc[UR10][R2.64], R4 ;  /* 0x0000000402007986 */ /* 0x000fe2000c10190a */
[----:B------:R-:W-:Y:S05]  /*1440*/  EXIT ;  /* 0x000000000000794d */ /* 0x000fea0003800000 */
        .weak           $__internal_0_$__cuda_sm20_sqrt_rn_f32_slowpath
        .type           $__internal_0_$__cuda_sm20_sqrt_rn_f32_slowpath,@function
        .size           $__internal_0_$__cuda_sm20_sqrt_rn_f32_slowpath,($__internal_1_$__cuda_sm3x_div_rn_noftz_f32_slowpath - $__internal_0_$__cuda_sm20_sqrt_rn_f32_slowpath)
$__internal_0_$__cuda_sm20_sqrt_rn_f32_slowpath:
[----:B------:R-:W-:-:S13]  /*1450*/  LOP3.LUT P0, RZ, R0, 0x7fffffff, RZ, 0xc0, !PT ;  /* 0x7fffffff00ff7812 */ /* 0x000fda000780c0ff */
[----:B------:R-:W-:Y:S01]  /*1460*/  @!P0 MOV R7, R0 ;  /* 0x0000000000078202 */ /* 0x000fe20000000f00 */
[----:B------:R-:W-:Y:S06]  /*1470*/  @!P0 BRA `(.L_x_39) ;  /* 0x0000000000448947 */ /* 0x000fec0003800000 */
[----:B------:R-:W-:-:S13]  /*1480*/  FSETP.GEU.FTZ.AND P0, PT, R0, RZ, PT ;  /* 0x000000ff0000720b */ /* 0x000fda0003f1e000 */
[----:B------:R-:W-:Y:S01]  /*1490*/  @!P0 MOV R7, 0x7fffffff ;  /* 0x7fffffff00078802 */ /* 0x000fe20000000f00 */
[----:B------:R-:W-:Y:S06]  /*14a0*/  @!P0 BRA `(.L_x_39) ;  /* 0x0000000000388947 */ /* 0x000fec0003800000 */
[----:B------:R-:W-:-:S13]  /*14b0*/  FSETP.GTU.FTZ.AND P0, PT, |R0|, +INF , PT ;  /* 0x7f8000000000780b */ /* 0x000fda0003f1c200 */
[----:B------:R-:W-:Y:S01]  /*14c0*/  @P0 FADD.FTZ R7, R0, 1 ;  /* 0x3f80000000070421 */ /* 0x000fe20000010000 */
[----:B------:R-:W-:Y:S06]  /*14d0*/  @P0 BRA `(.L_x_39) ;  /* 0x00000000002c0947 */ /* 0x000fec0003800000 */
[----:B------:R-:W-:-:S13]  /*14e0*/  FSETP.NEU.FTZ.AND P0, PT, |R0|, +INF , PT ;  /* 0x7f8000000000780b */ /* 0x000fda0003f1d200 */
[----:B------:R-:W-:Y:S01]  /*14f0*/  @!P0 MOV R7, R0 ;  /* 0x0000000000078202 */ /* 0x000fe20000000f00 */
[----:B------:R-:W-:Y:S06]  /*1500*/  @!P0 BRA `(.L_x_39) ;  /* 0x0000000000208947 */ /* 0x000fec0003800000 */
[----:B------:R-:W-:-:S04]  /*1510*/  FFMA R0, R0, 1.84467440737095516160e+19, RZ ;  /* 0x5f80000000007823 */ /* 0x000fc800000000ff */
[----:B------:R-:W0:Y:S02]  /*1520*/  MUFU.RSQ R7, R0 ;  /* 0x0000000000077308 */ /* 0x000e240000001400 */
[----:B0-----:R-:W-:Y:S01]  /*1530*/  FMUL.FTZ R9, R0, R7 ;  /* 0x0000000700097220 */ /* 0x001fe20000410000 */
[----:B------:R-:W-:-:S03]  /*1540*/  FMUL.FTZ R7, R7, 0.5 ;  /* 0x3f00000007077820 */ /* 0x000fc60000410000 */
[----:B------:R-:W-:-:S04]  /*1550*/  FADD.FTZ R10, -R9, -RZ ;  /* 0x800000ff090a7221 */ /* 0x000fc80000010100 */
[----:B------:R-:W-:-:S04]  /*1560*/  FFMA R10, R9, R10, R0 ;  /* 0x0000000a090a7223 */ /* 0x000fc80000000000 */
[----:B------:R-:W-:-:S04]  /*1570*/  FFMA R7, R10, R7, R9 ;  /* 0x000000070a077223 */ /* 0x000fc80000000009 */
[----:B------:R-:W-:-:S07]  /*1580*/  FMUL.FTZ R7, R7, 2.3283064365386962891e-10 ;  /* 0x2f80000007077820 */ /* 0x000fce0000410000 */
.L_x_39:
[----:B------:R-:W-:Y:S01]  /*1590*/  MOV R0, R7 ;  /* 0x0000000700007202 */ /* 0x000fe20000000f00 */
[----:B------:R-:W-:-:S04]  /*15a0*/  IMAD.MOV.U32 R7, RZ, RZ, 0x0 ;  /* 0x00000000ff077424 */ /* 0x000fc800078e00ff */
[----:B------:R-:W-:Y:S05]  /*15b0*/  RET.REL.NODEC R6 `(_Z4SimcPfS_S_) ;  /* 0xffffffe806907950 */ /* 0x000fea0003c3ffff */
        .weak           $__internal_1_$__cuda_sm3x_div_rn_noftz_f32_slowpath
        .type           $__internal_1_$__cuda_sm3x_div_rn_noftz_f32_slowpath,@function
        .size           $__internal_1_$__cuda_sm3x_div_rn_noftz_f32_slowpath,(.L_x_132 - $__internal_1_$__cuda_sm3x_div_rn_noftz_f32_slowpath)
$__internal_1_$__cuda_sm3x_div_rn_noftz_f32_slowpath:
[----:B------:R-:W-:Y:S02]  /*15c0*/  SHF.R.U32.HI R3, RZ, 0x17, R0 ;  /* 0x00000017ff037819 */ /* 0x000fe40000011600 */
[----:B------:R-:W-:Y:S02]  /*15d0*/  MOV R5, R0 ;  /* 0x0000000000057202 */ /* 0x000fe40000000f00 */
[----:B------:R-:W-:-:S04]  /*15e0*/  LOP3.LUT R3, R3, 0xff, RZ, 0xc0, !PT ;  /* 0x000000ff03037812 */ /* 0x000fc800078ec0ff */
[----:B------:R-:W-:-:S04]  /*15f0*/  IADD3 R7, PT, PT, R3, -0x1, RZ ;  /* 0xffffffff03077810 */ /* 0x000fc80007ffe0ff */
[----:B------:R-:W-:-:S13]  /*1600*/  ISETP.GT.U32.OR P0, PT, R7, 0xfd, !PT ;  /* 0x000000fd0700780c */ /* 0x000fda0007f04470 */
[----:B------:R-:W-:Y:S01]  /*1610*/  @!P0 MOV R6, RZ ;  /* 0x000000ff00068202 */ /* 0x000fe20000000f00 */
[----:B------:R-:W-:Y:S06]  /*1620*/  @!P0 BRA `(.L_x_40) ;  /* 0x00000000003c8947 */ /* 0x000fec0003800000 */
[----:B------:R-:W-:-:S13]  /*1630*/  FSETP.GTU.FTZ.AND P0, PT, |R0|, +INF , PT ;  /* 0x7f8000000000780b */ /* 0x000fda0003f1c200 */
[----:B------:R-:W-:Y:S05]  /*1640*/  @P0 BRA `(.L_x_41) ;  /* 0x0000000400280947 */ /* 0x000fea0003800000 */
[----:B------:R-:W-:-:S05]  /*1650*/  HFMA2 R6, -RZ, RZ, 2.125, 0 ;  /* 0x40400000ff067431 */ /* 0x000fca00000001ff */
[----:B------:R-:W-:-:S13]  /*1660*/  LOP3.LUT P0, RZ, R6, 0x7fffffff, R5, 0xc8, !PT ;  /* 0x7fffffff06ff7812 */ /* 0x000fda000780c805 */
[----:B------:R-:W-:Y:S05]  /*1670*/  @!P0 BRA `(.L_x_42) ;  /* 0x0000000400148947 */ /* 0x000fea0003800000 */
[----:B------:R-:W-:-:S13]  /*1680*/  LOP3.LUT P0, RZ, R5, 0x7fffffff, RZ, 0xc0, !PT ;  /* 0x7fffffff05ff7812 */ /* 0x000fda000780c0ff */
[----:B------:R-:W-:Y:S05]  /*1690*/  @!P0 BRA `(.L_x_43) ;  /* 0x0000000400048947 */ /* 0x000fea0003800000 */
[----:B------:R-:W-:Y:S02]  /*16a0*/  FSETP.NEU.FTZ.AND P0, PT, |R0|, +INF , PT ;  /* 0x7f8000000000780b */ /* 0x000fe40003f1d200 */
[----:B------:R-:W-:-:S04]  /*16b0*/  LOP3.LUT P1, RZ, R6, 0x7fffffff, RZ, 0xc0, !PT ;  /* 0x7fffffff06ff7812 */ /* 0x000fc8000782c0ff */
[----:B------:R-:W-:-:S13]  /*16c0*/  PLOP3.LUT P0, PT, P0, P1, PT, 0x2f, 0xf2 ;  /* 0x0000000000f2781c */ /* 0x000fda0000702577 */
[----:B------:R-:W-:Y:S05]  /*16d0*/  @P0 BRA `(.L_x_44) ;  /* 0x0000000000e80947 */ /* 0x000fea0003800000 */
[----:B------:R-:W-:-:S13]  /*16e0*/  ISETP.GE.AND P0, PT, R7, RZ, PT ;  /* 0x000000ff0700720c */ /* 0x000fda0003f06270 */
[----:B------:R-:W-:Y:S01]  /*16f0*/  @P0 MOV R6, RZ ;  /* 0x000000ff00060202 */ /* 0x000fe20000000f00 */
[----:B------:R-:W-:Y:S01]  /*1700*/  @!P0 FFMA R5, R0, 1.84467440737095516160e+19, RZ ;  /* 0x5f80000000058823 */ /* 0x000fe200000000ff */
[----:B------:R-:W-:-:S07]  /*1710*/  @!P0 MOV R6, 0xffffffc0 ;  /* 0xffffffc000068802 */ /* 0x000fce0000000f00 */
.L_x_40:
[----:B------:R-:W-:Y:S01]  /*1720*/  UMOV UR4, 0x40400000 ;  /* 0x4040000000047882 */ /* 0x000fe20000000000 */
[----:B------:R-:W-:Y:S01]  /*1730*/  IADD3 R3, PT, PT, R3, -0x7f, RZ ;  /* 0xffffff8103037810 */ /* 0x000fe20007ffe0ff */
[----:B------:R-:W-:-:S03]  /*1740*/  UIADD3 UR4, UPT, UPT, UR4, -0x800000, URZ ;  /* 0xff80000004047890 */ /* 0x000fc6000fffe0ff */
[----:B------:R-:W-:Y:S01]  /*1750*/  IADD3 R6, PT, PT, R6, -0x1, R3 ;  /* 0xffffffff06067810 */ /* 0x000fe20007ffe003 */
[----:B------:R-:W-:Y:S02]  /*1760*/  IMAD R0, R3, -0x800000, R5 ;  /* 0xff80000003007824 */ /* 0x000fe400078e0205 */
[----:B------:R-:W-:-:S03]  /*1770*/  FADD.FTZ R9, -RZ, -UR4 ;  /* 0x80000004ff097e21 */ /* 0x000fc60008010100 */
[----:B------:R-:W0:Y:S02]  /*1780*/  MUFU.RCP R7, UR4 ;  /* 0x0000000400077d08 */ /* 0x000e240008001000 */
[----:B0-----:R-:W-:-:S04]  /*1790*/  FFMA R8, R7, R9, 1 ;  /* 0x3f80000007087423 */ /* 0x001fc80000000009 */
[----:B------:R-:W-:-:S04]  /*17a0*/  FFMA R7, R7, R8, R7 ;  /* 0x0000000807077223 */ /* 0x000fc80000000007 */
[----:B------:R-:W-:-:S04]  /*17b0*/  FFMA R8, R0, R7, RZ ;  /* 0x0000000700087223 */ /* 0x000fc800000000ff */
[----:B------:R-:W-:-:S04]  /*17c0*/  FFMA R5, R9, R8, R0 ;  /* 0x0000000809057223 */ /* 0x000fc80000000000 */
[----:B------:R-:W-:-:S04]  /*17d0*/  FFMA R8, R7, R5, R8 ;  /* 0x0000000507087223 */ /* 0x000fc80000000008 */
[----:B------:R-:W-:-:S04]  /*17e0*/  FFMA R9, R9, R8, R0 ;  /* 0x0000000809097223 */ /* 0x000fc80000000000 */
[----:B------:R-:W-:-:S05]  /*17f0*/  FFMA R5, R7, R9, R8 ;  /* 0x0000000907057223 */ /* 0x000fca0000000008 */
[----:B------:R-:W-:-:S04]  /*1800*/  SHF.R.U32.HI R0, RZ, 0x17, R5 ;  /* 0x00000017ff007819 */ /* 0x000fc80000011605 */
[----:B------:R-:W-:-:S04]  /*1810*/  LOP3.LUT R0, R0, 0xff, RZ, 0xc0, !PT ;  /* 0x000000ff00007812 */ /* 0x000fc800078ec0ff */
[----:B------:R-:W-:-:S04]  /*1820*/  IADD3 R10, PT, PT, R0, R6, RZ ;  /* 0x00000006000a7210 */ /* 0x000fc80007ffe0ff */
[----:B------:R-:W-:-:S04]  /*1830*/  IADD3 R0, PT, PT, R10, -0x1, RZ ;  /* 0xffffffff0a007810 */ /* 0x000fc80007ffe0ff */
[----:B------:R-:W-:-:S13]  /*1840*/  ISETP.GE.U32.AND P0, PT, R0, 0xfe, PT ;  /* 0x000000fe0000780c */ /* 0x000fda0003f06070 */
[----:B------:R-:W-:Y:S05]  /*1850*/  @!P0 BRA `(.L_x_45) ;  /* 0x0000000000808947 */ /* 0x000fea0003800000 */
[----:B------:R-:W-:-:S13]  /*1860*/  ISETP.GT.AND P0, PT, R10, 0xfe, PT ;  /* 0x000000fe0a00780c */ /* 0x000fda0003f04270 */
[----:B------:R-:W-:Y:S05]  /*1870*/  @P0 BRA `(.L_x_46) ;  /* 0x00000000006c0947 */ /* 0x000fea0003800000 */
[----:B------:R-:W-:-:S13]  /*1880*/  ISETP.GE.AND P0, PT, R10, 0x1, PT ;  /* 0x000000010a00780c */ /* 0x000fda0003f06270 */
[----:B------:R-:W-:Y:S05]  /*1890*/  @P0 BRA `(.L_x_47) ;  /* 0x0000000000980947 */ /* 0x000fea0003800000 */
[----:B------:R-:W-:Y:S02]  /*18a0*/  ISETP.GE.AND P0, PT, R10, -0x18, PT ;  /* 0xffffffe80a00780c */ /* 0x000fe40003f06270 */
[----:B------:R-:W-:-:S11]  /*18b0*/  LOP3.LUT R5, R5, 0x80000000, RZ, 0xc0, !PT ;  /* 0x8000000005057812 */ /* 0x000fd600078ec0ff */
[----:B------:R-:W-:Y:S05]  /*18c0*/  @!P0 BRA `(.L_x_47) ;  /* 0x00000000008c8947 */ /* 0x000fea0003800000 */
[CCC-:B------:R-:W-:Y:S01]  /*18d0*/  FFMA.RZ R0, R7.reuse, R9.reuse, R8.reuse ;  /* 0x0000000907007223 */ /* 0x1c0fe2000000c008 */
[C---:B------:R-:W-:Y:S02]  /*18e0*/  IADD3 R6, PT, PT, R10.reuse, 0x20, RZ ;  /* 0x000000200a067810 */ /* 0x040fe40007ffe0ff */
[----:B------:R-:W-:Y:S02]  /*18f0*/  ISETP.NE.AND P2, PT, R10, RZ, PT ;  /* 0x000000ff0a00720c */ /* 0x000fe40003f45270 */
[----:B------:R-:W-:Y:S01]  /*1900*/  LOP3.LUT R3, R0, 0x7fffff, RZ, 0xc0, !PT ;  /* 0x007fffff00037812 */ /* 0x000fe200078ec0ff */
[CCC-:B------:R-:W-:Y:S01]  /*1910*/  FFMA.RP R0, R7.reuse, R9.reuse, R8.reuse ;  /* 0x0000000907007223 */ /* 0x1c0fe20000008008 */
[----:B------:R-:W-:Y:S01]  /*1920*/  FFMA.RM R7, R7, R9, R8 ;  /* 0x0000000907077223 */ /* 0x000fe20000004008 */
[----:B------:R-:W-:Y:S02]  /*1930*/  ISETP.NE.AND P1, PT, R10, RZ, PT ;  /* 0x000000ff0a00720c */ /* 0x000fe40003f25270 */
[----:B------:R-:W-:-:S02]  /*1940*/  LOP3.LUT R3, R3, 0x800000, RZ, 0xfc, !PT ;  /* 0x0080000003037812 */ /* 0x000fc400078efcff */
[----:B------:R-:W-:Y:S02]  /*1950*/  IADD3 R8, PT, PT, -R10, RZ, RZ ;  /* 0x000000ff0a087210 */ /* 0x000fe40007ffe1ff */
[----:B------:R-:W-:Y:S02]  /*1960*/  SHF.L.U32 R6, R3, R6, RZ ;  /* 0x0000000603067219 */ /* 0x000fe400000006ff */
[----:B------:R-:W-:Y:S02]  /*1970*/  FSETP.NEU.FTZ.AND P0, PT, R0, R7, PT ;  /* 0x000000070000720b */ /* 0x000fe40003f1d000 */
[----:B------:R-:W-:Y:S02]  /*1980*/  SEL R0, R8, RZ, P2 ;  /* 0x000000ff08007207 */ /* 0x000fe40001000000 */
[----:B------:R-:W-:Y:S02]  /*1990*/  ISETP.NE.AND P1, PT, R6, RZ, P1 ;  /* 0x000000ff0600720c */ /* 0x000fe40000f25270 */
[----:B------:R-:W-:-:S02]  /*19a0*/  SHF.R.U32.HI R0, RZ, R0, R3 ;  /* 0x00000000ff007219 */ /* 0x000fc40000011603 */
[----:B------:R-:W-:Y:S02]  /*19b0*/  PLOP3.LUT P0, PT, P0, P1, PT, 0xf8, 0x8f ;  /* 0x00000000008f781c */ /* 0x000fe40000703f70 */
[----:B------:R-:W-:Y:S02]  /*19c0*/  SHF.R.U32.HI R6, RZ, 0x1, R0 ;  /* 0x00000001ff067819 */ /* 0x000fe40000011600 */
[----:B------:R-:W-:-:S04]  /*19d0*/  SEL R3, RZ, 0x1, !P0 ;  /* 0x00000001ff037807 */ /* 0x000fc80004000000 */
[----:B------:R-:W-:-:S04]  /*19e0*/  LOP3.LUT R3, R3, 0x1, R6, 0xf8, !PT ;  /* 0x0000000103037812 */ /* 0x000fc800078ef806 */
[----:B------:R-:W-:-:S04]  /*19f0*/  LOP3.LUT R3, R3, R0, RZ, 0xc0, !PT ;  /* 0x0000000003037212 */ /* 0x000fc800078ec0ff */
[----:B------:R-:W-:-:S04]  /*1a00*/  IADD3 R6, PT, PT, R6, R3, RZ ;  /* 0x0000000306067210 */ /* 0x000fc80007ffe0ff */
[----:B------:R-:W-:Y:S01]  /*1a10*/  LOP3.LUT R5, R6, R5, RZ, 0xfc, !PT ;  /* 0x0000000506057212 */ /* 0x000fe200078efcff */
[----:B------:R-:W-:Y:S06]  /*1a20*/  BRA `(.L_x_47) ;  /* 0x0000000000347947 */ /* 0x000fec0003800000 */
.L_x_46:
[----:B------:R-:W-:-:S04]  /*1a30*/  LOP3.LUT R5, R5, 0x80000000, RZ, 0xc0, !PT ;  /* 0x8000000005057812 */ /* 0x000fc800078ec0ff */
[----:B------:R-:W-:Y:S01]  /*1a40*/  LOP3.LUT R5, R5, 0x7f800000, RZ, 0xfc, !PT ;  /* 0x7f80000005057812 */ /* 0x000fe200078efcff */
[----:B------:R-:W-:Y:S06]  /*1a50*/  BRA `(.L_x_47) ;  /* 0x0000000000287947 */ /* 0x000fec0003800000 */
.L_x_45:
[----:B------:R-:W-:Y:S01]  /*1a60*/  LEA R5, R6, R5, 0x17 ;  /* 0x0000000506057211 */ /* 0x000fe200078eb8ff */
[----:B------:R-:W-:Y:S06]  /*1a70*/  BRA `(.L_x_47) ;  /* 0x0000000000207947 */ /* 0x000fec0003800000 */
.L_x_44:
[----:B------:R-:W-:-:S04]  /*1a80*/  LOP3.LUT R5, R6, 0x80000000, R5, 0x48, !PT ;  /* 0x8000000006057812 */ /* 0x000fc800078e4805 */
[----:B------:R-:W-:Y:S01]  /*1a90*/  LOP3.LUT R5, R5, 0x7f800000, RZ, 0xfc, !PT ;  /* 0x7f80000005057812 */ /* 0x000fe200078efcff */
[----:B------:R-:W-:Y:S06]  /*1aa0*/  BRA `(.L_x_47) ;  /* 0x0000000000147947 */ /* 0x000fec0003800000 */
.L_x_43:
[----:B------:R-:W-:Y:S01]  /*1ab0*/  LOP3.LUT R5, R6, 0x80000000, R5, 0x48, !PT ;  /* 0x8000000006057812 */ /* 0x000fe200078e4805 */
[----:B------:R-:W-:Y:S06]  /*1ac0*/  BRA `(.L_x_47) ;  /* 0x00000000000c7947 */ /* 0x000fec0003800000 */
.L_x_42:
[----:B------:R-:W0:Y:S01]  /*1ad0*/  MUFU.RSQ R5, -QNAN ;  /* 0xffc0000000057908 */ /* 0x000e220000001400 */
[----:B------:R-:W-:Y:S05]  /*1ae0*/  BRA `(.L_x_47) ;  /* 0x0000000000047947 */ /* 0x000fea0003800000 */
.L_x_41:
[----:B------:R-:W-:-:S07]  /*1af0*/  FADD.FTZ R5, R0, 3 ;  /* 0x4040000000057421 */ /* 0x000fce0000010000 */
.L_x_47:
[----:B0-----:R-:W-:Y:S01]  /*1b00*/  MOV R3, R5 ;  /* 0x0000000500037202 */ /* 0x001fe20000000f00 */
[----:B------:R-:W-:-:S04]  /*1b10*/  HFMA2 R5, -RZ, RZ, 0, 0 ;  /* 0x00000000ff057431 */ /* 0x000fc800000001ff */
[----:B------:R-:W-:Y:S05]  /*1b20*/  RET.REL.NODEC R4 `(_Z4SimcPfS_S_) ;  /* 0xffffffe404347950 */ /* 0x000fea0003c3ffff */
.L_x_48:
[----:B------:R-:W-:-:S00]  /*1b30*/  BRA `(.L_x_48) ;  /* 0xfffffffc00fc7947 */ /* 0x000fc0000383ffff */
[----:B------:R-:W-:-:S00]  /*1b40*/  NOP ;  /* 0x0000000000007918 */ /* 0x000fc00000000000 */
        /* <DEDUP_REMOVED lines=11> */
.L_x_132:


//--------------------- .text._Z4TrapPfS_S_       --------------------------
	.section	.text._Z4TrapPfS_S_,"ax",@progbits
	.align	128
        .global         _Z4TrapPfS_S_
        .type           _Z4TrapPfS_S_,@function
        .size           _Z4TrapPfS_S_,(.L_x_133 - _Z4TrapPfS_S_)
        .other          _Z4TrapPfS_S_,@"STO_CUDA_ENTRY STV_DEFAULT"
_Z4TrapPfS_S_:
.text._Z4TrapPfS_S_:
        /* <DEDUP_REMOVED lines=17> */
[----:B------:R-:W-:Y:S01]  /*0110*/  UISETP.GE.U32.AND UP0, UPT, UR12, 0x2, UPT ;  /* 0x000000020c00788c */ /* 0x000fe2000bf06070 */
[----:B------:R-:W-:-:S08]  /*0120*/  HFMA2 R6, -RZ, RZ, 0, 0 ;  /* 0x00000000ff067431 */ /* 0x000fd000000001ff */
[----:B------:R-:W-:Y:S05]  /*0130*/  BRA.U !UP0, `(.L_x_49) ;  /* 0x0000001508947547 */ /* 0x000fea000b800000 */
[----:B0-----:R-:W0:Y:S02]  /*0140*/  LDC.64 R2, c[0x0][0x390] ;  /* 0x0000e400ff027b82 */ /* 0x001e240000000a00 */
[----:B0-----:R0:W5:Y:S01]  /*0150*/  LDG.E R5, desc[UR10][R2.64] ;  /* 0x0000000a02057981 */ /* 0x001162000c1e1900 */
[----:B------:R-:W-:Y:S01]  /*0160*/  UIADD3 UR4, UPT, UPT, UR12, -0x2, URZ ;  /* 0xfffffffe0c047890 */ /* 0x000fe2000fffe0ff */
[----:B------:R-:W-:Y:S01]  /*0170*/  MOV R6, RZ ;  /* 0x000000ff00067202 */ /* 0x000fe20000000f00 */
[----:B------:R-:W-:Y:S02]  /*0180*/  UIADD3 UR7, UPT, UPT, UR12, -0x1, URZ ;  /* 0xffffffff0c077890 */ /* 0x000fe4000fffe0ff */
[----:B------:R-:W-:Y:S02]  /*0190*/  UISETP.GE.U32.AND UP0, UPT, UR4, 0x7, UPT ;  /* 0x000000070400788c */ /* 0x000fe4000bf06070 */
[----:B------:R-:W-:Y:S01]  /*01a0*/  ULOP3.LUT UR8, UR7, 0x7, URZ, 0xc0, !UPT ;  /* 0x0000000707087892 */ /* 0x000fe2000f8ec0ff */
[----:B------:R-:W-:-:S06]  /*01b0*/  UMOV UR4, 0x1 ;  /* 0x0000000100047882 */ /* 0x000fcc0000000000 */
[----:B0-----:R-:W-:Y:S05]  /*01c0*/  BRA.U !UP0, `(.L_x_50) ;  /* 0x0000000908a07547 */ /* 0x001fea000b800000 */
[----:B------:R-:W0:Y:S01]  /*01d0*/  LDS R7, [UR5] ;  /* 0x00000005ff077984 */ /* 0x000e220008000800 */
[----:B------:R-:W-:Y:S01]  /*01e0*/  ULOP3.LUT UR4, UR7, 0xfffffff8, URZ, 0xc0, !UPT ;  /* 0xfffffff807047892 */ /* 0x000fe2000f8ec0ff */
[----:B------:R-:W-:Y:S01]  /*01f0*/  MOV R6, RZ ;  /* 0x000000ff00067202 */ /* 0x000fe20000000f00 */
[----:B------:R-:W-:Y:S02]  /*0200*/  UIADD3 UR9, UPT, UPT, UR5, 0x10, URZ ;  /* 0x0000001005097890 */ /* 0x000fe4000fffe0ff */
[----:B------:R-:W-:-:S03]  /*0210*/  UIADD3 UR6, UPT, UPT, -UR4, URZ, URZ ;  /* 0x000000ff04067290 */ /* 0x000fc6000fffe1ff */
[----:B------:R-:W-:-:S09]  /*0220*/  UMOV UR4, URZ ;  /* 0x000000ff00047c82 */ /* 0x000fd20008000000 */
.L_x_69:
[----:B------:R-:W1:Y:S02]  /*0230*/  LDS R0, [UR9+-0xc] ;  /* 0xfffff409ff007984 */ /* 0x000e640008000800 */
[----:B-1----:R-:W-:-:S04]  /*0240*/  FFMA R3, -R0, R0, 1 ;  /* 0x3f80000000037423 */ /* 0x002fc80000000100 */
[----:B------:R1:W2:Y:S01]  /*0250*/  MUFU.RSQ R0, R3 ;  /* 0x0000000300007308 */ /* 0x0002a20000001400 */
[----:B------:R-:W-:-:S04]  /*0260*/  IADD3 R2, PT, PT, R3, -0xd000000, RZ ;  /* 0xf300000003027810 */ /* 0x000fc80007ffe0ff */
[----:B------:R-:W-:-:S13]  /*0270*/  ISETP.GT.U32.AND P0, PT, R2, 0x727fffff, PT ;  /* 0x727fffff0200780c */ /* 0x000fda0003f04070 */
[----:B-12---:R-:W-:Y:S05]  /*0280*/  @!P0 BRA `(.L_x_51) ;  /* 0x0000000000148947 */ /* 0x006fea0003800000 */
[----:B------:R-:W-:Y:S02]  /*0290*/  MOV R0, R3 ;  /* 0x0000000300007202 */ /* 0x000fe40000000f00 */
[----:B------:R-:W-:-:S07]  /*02a0*/  MOV R2, 0x2c0 ;  /* 0x000002c000027802 */ /* 0x000fce0000000f00 */
[----:B0----5:R-:W-:Y:S05]  /*02b0*/  CALL.REL.NOINC `($__internal_2_$__cuda_sm20_sqrt_rn_f32_slowpath) ;  /* 0x0000001400447944 */ /* 0x021fea0003c00000 */
[----:B------:R-:W-:Y:S01]  /*02c0*/  MOV R8, R0 ;  /* 0x0000000000087202 */ /* 0x000fe20000000f00 */
[----:B------:R-:W-:Y:S06]  /*02d0*/  BRA `(.L_x_52) ;  /* 0x0000000000107947 */ /* 0x000fec0003800000 */
.L_x_51:
[----:B------:R-:W-:Y:S01]  /*02e0*/  FMUL.FTZ R8, R3, R0 ;  /* 0x0000000003087220 */ /* 0x000fe20000410000 */
[----:B------:R-:W-:-:S03]  /*02f0*/  FMUL.FTZ R0, R0, 0.5 ;  /* 0x3f00000000007820 */ /* 0x000fc60000410000 */
[----:B------:R-:W-:-:S04]  /*0300*/  FFMA R3, -R8, R8, R3 ;  /* 0x0000000808037223 */ /* 0x000fc80000000103 */
[----:B------:R-:W-:-:S07]  /*0310*/  FFMA R8, R3, R0, R8 ;  /* 0x0000000003087223 */ /* 0x000fce0000000008 */
.L_x_52:
[----:B0-----:R-:W-:-:S04]  /*0320*/  FFMA R3, -R7, R7, 1 ;  /* 0x3f80000007037423 */ /* 0x001fc80000000107 */
[----:B------:R0:W1:Y:S01]  /*0330*/  MUFU.RSQ R2, R3 ;  /* 0x0000000300027308 */ /* 0x0000620000001400 */
[----:B------:R-:W-:-:S04]  /*0340*/  IADD3 R0, PT, PT, R3, -0xd000000, RZ ;  /* 0xf300000003007810 */ /* 0x000fc80007ffe0ff */
[----:B------:R-:W-:-:S13]  /*0350*/  ISETP.GT.U32.AND P0, PT, R0, 0x727fffff, PT ;  /* 0x727fffff0000780c */ /* 0x000fda0003f04070 */
[----:B01----:R-:W-:Y:S05]  /*0360*/  @!P0 BRA `(.L_x_53) ;  /* 0x0000000000108947 */ /* 0x003fea0003800000 */
[----:B------:R-:W-:Y:S02]  /*0370*/  MOV R0, R3 ;  /* 0x0000000300007202 */ /* 0x000fe40000000f00 */
[----:B------:R-:W-:-:S07]  /*0380*/  MOV R2, 0x3a0 ;  /* 0x000003a000027802 */ /* 0x000fce0000000f00 */
[----:B-----5:R-:W-:Y:S05]  /*0390*/  CALL.REL.NOINC `($__internal_2_$__cuda_sm20_sqrt_rn_f32_slowpath) ;  /* 0x00000014000c7944 */ /* 0x020fea0003c00000 */
[----:B------:R-:W-:Y:S05]  /*03a0*/  BRA `(.L_x_54) ;  /* 0x0000000000107947 */ /* 0x000fea0003800000 */
.L_x_53:
[----:B------:R-:W-:Y:S01]  /*03b0*/  FMUL.FTZ R0, R3, R2 ;  /* 0x0000000203007220 */ /* 0x000fe20000410000 */
[----:B------:R-:W-:-:S03]  /*03c0*/  FMUL.FTZ R2, R2, 0.5 ;  /* 0x3f00000002027820 */ /* 0x000fc60000410000 */
[----:B------:R-:W-:-:S04]  /*03d0*/  FFMA R3, -R0, R0, R3 ;  /* 0x0000000000037223 */ /* 0x000fc80000000103 */
[----:B------:R-:W-:-:S07]  /*03e0*/  FFMA R0, R3, R2, R0 ;  /* 0x0000000203007223 */ /* 0x000fce0000000000 */
.L_x_54:
[----:B------:R-:W0:Y:S01]  /*03f0*/  LDS R2, [UR9+-0x8] ;  /* 0xfffff809ff027984 */ /* 0x000e220008000800 */
[----:B------:R-:W-:-:S04]  /*0400*/  FADD R0, R0, R8 ;  /* 0x0000000800007221 */ /* 0x000fc80000000000 */
[----:B-----5:R-:W-:-:S04]  /*0410*/  FMUL R3, R5, R0 ;  /* 0x0000000005037220 */ /* 0x020fc80000400000 */
[----:B------:R-:W-:Y:S01]  /*0420*/  FFMA R9, R3, 0.5, R6 ;  /* 0x3f00000003097823 */ /* 0x000fe20000000006 */
[----:B0-----:R-:W-:-:S04]  /*0430*/  FFMA R10, -R2, R2, 1 ;  /* 0x3f800000020a7423 */ /* 0x001fc80000000102 */
[----:B------:R0:W1:Y:S01]  /*0440*/  MUFU.RSQ R11, R10 ;  /* 0x0000000a000b7308 */ /* 0x0000620000001400 */
[----:B------:R-:W-:-:S04]  /*0450*/  IADD3 R2, PT, PT, R10, -0xd000000, RZ ;  /* 0xf30000000a027810 */ /* 0x000fc80007ffe0ff */
[----:B------:R-:W-:-:S13]  /*0460*/  ISETP.GT.U32.AND P0, PT, R2, 0x727fffff, PT ;  /* 0x727fffff0200780c */ /* 0x000fda0003f04070 */
[----:B01----:R-:W-:Y:S05]  /*0470*/  @!P0 BRA `(.L_x_55) ;  /* 0x0000000000148947 */ /* 0x003fea0003800000 */
[----:B------:R-:W-:Y:S02]  /*0480*/  MOV R0, R10 ;  /* 0x0000000a00007202 */ /* 0x000fe40000000f00 */
[----:B------:R-:W-:-:S07]  /*0490*/  MOV R2, 0x4b0 ;  /* 0x000004b000027802 */ /* 0x000fce0000000f00 */
[----:B------:R-:W-:Y:S05]  /*04a0*/  CALL.REL.NOINC `($__internal_2_$__cuda_sm20_sqrt_rn_f32_slowpath) ;  /* 0x0000001000c87944 */ /* 0x000fea0003c00000 */
[----:B------:R-:W-:Y:S01]  /*04b0*/  MOV R7, R0 ;  /* 0x0000000000077202 */ /* 0x000fe20000000f00 */
[----:B------:R-:W-:Y:S06]  /*04c0*/  BRA `(.L_x_56) ;  /* 0x0000000000107947 */ /* 0x000fec0003800000 */
.L_x_55:
[----:B------:R-:W-:Y:S01]  /*04d0*/  FMUL.FTZ R7, R10, R11 ;  /* 0x0000000b0a077220 */ /* 0x000fe20000410000 */
[----:B------:R-:W-:-:S03]  /*04e0*/  FMUL.FTZ R2, R11, 0.5 ;  /* 0x3f0000000b027820 */ /* 0x000fc60000410000 */
[----:B------:R-:W-:-:S04]  /*04f0*/  FFMA R0, -R7, R7, R10 ;  /* 0x0000000707007223 */ /* 0x000fc8000000010a */
[----:B------:R-:W-:-:S07]  /*0500*/  FFMA R7, R0, R2, R7 ;  /* 0x0000000200077223 */ /* 0x000fce0000000007 */
.L_x_56:
[----:B------:R-:W0:Y:S01]  /*0510*/  LDS R0, [UR9+-0x4] ;  /* 0xfffffc09ff007984 */ /* 0x000e220008000800 */
[----:B------:R-:W-:-:S04]  /*0520*/  FADD R8, R7, R8 ;  /* 0x0000000807087221 */ /* 0x000fc80000000000 */
[----:B------:R-:W-:-:S04]  /*0530*/  FMUL R8, R5, R8 ;  /* 0x0000000805087220 */ /* 0x000fc80000400000 */
        /* <DEDUP_REMOVED lines=11> */
.L_x_57:
[----:B------:R-:W-:Y:S01]  /*05f0*/  FMUL.FTZ R6, R3, R0 ;  /* 0x0000000003067220 */ /* 0x000fe20000410000 */
[----:B------:R-:W-:-:S03]  /*0600*/  FMUL.FTZ R0, R0, 0.5 ;  /* 0x3f00000000007820 */ /* 0x000fc60000410000 */
[----:B------:R-:W-:-:S04]  /*0610*/  FFMA R3, -R6, R6, R3 ;  /* 0x0000000606037223 */ /* 0x000fc80000000103 */
[----:B------:R-:W-:-:S07]  /*0620*/  FFMA R6, R3, R0, R6 ;  /* 0x0000000003067223 */ /* 0x000fce0000000006 */
.L_x_58:
[----:B------:R-:W0:Y:S02]  /*0630*/  LDS R0, [UR9] ;  /* 0x00000009ff007984 */ /* 0x000e240008000800 */
[----:B0-----:R-:W-:Y:S01]  /*0640*/  FFMA R8, -R0, R0, 1 ;  /* 0x3f80000000087423 */ /* 0x001fe20000000100 */
[----:B------:R-:W-:-:S03]  /*0650*/  FADD R0, R6, R7 ;  /* 0x0000000706007221 */ /* 0x000fc60000000000 */
[----:B------:R0:W1:Y:S01]  /*0660*/  MUFU.RSQ R3, R8 ;  /* 0x0000000800037308 */ /* 0x0000620000001400 */
[----:B------:R-:W-:Y:S01]  /*0670*/  IADD3 R2, PT, PT, R8, -0xd000000, RZ ;  /* 0xf300000008027810 */ /* 0x000fe20007ffe0ff */
[----:B------:R-:W-:-:S03]  /*0680*/  FMUL R0, R5, R0 ;  /* 0x0000000005007220 */ /* 0x000fc60000400000 */
[----:B------:R-:W-:Y:S01]  /*0690*/  ISETP.GT.U32.AND P0, PT, R2, 0x727fffff, PT ;  /* 0x727fffff0200780c */ /* 0x000fe20003f04070 */
[----:B------:R-:W-:-:S12]  /*06a0*/  FFMA R9, R0, 0.5, R9 ;  /* 0x3f00000000097823 */ /* 0x000fd80000000009 */
[----:B01----:R-:W-:Y:S05]  /*06b0*/  @!P0 BRA `(.L_x_59) ;  /* 0x0000000000148947 */ /* 0x003fea0003800000 */
[----:B------:R-:W-:Y:S02]  /*06c0*/  MOV R0, R8 ;  /* 0x0000000800007202 */ /* 0x000fe40000000f00 */
[----:B------:R-:W-:-:S07]  /*06d0*/  MOV R2, 0x6f0 ;  /* 0x000006f000027802 */ /* 0x000fce0000000f00 */
[----:B------:R-:W-:Y:S05]  /*06e0*/  CALL.REL.NOINC `($__internal_2_$__cuda_sm20_sqrt_rn_f32_slowpath) ;  /* 0x0000001000387944 */ /* 0x000fea0003c00000 */
[----:B------:R-:W-:Y:S01]  /*06f0*/  MOV R7, R0 ;  /* 0x0000000000077202 */ /* 0x000fe20000000f00 */
[----:B------:R-:W-:Y:S06]  /*0700*/  BRA `(.L_x_60) ;  /* 0x0000000000107947 */ /* 0x000fec0003800000 */
.L_x_59:
[----:B------:R-:W-:Y:S01]  /*0710*/  FMUL.FTZ R7, R8, R3 ;  /* 0x0000000308077220 */ /* 0x000fe20000410000 */
[----:B------:R-:W-:-:S03]  /*0720*/  FMUL.FTZ R2, R3, 0.5 ;  /* 0x3f00000003027820 */ /* 0x000fc60000410000 */
[----:B------:R-:W-:-:S04]  /*0730*/  FFMA R0, -R7, R7, R8 ;  /* 0x0000000707007223 */ /* 0x000fc80000000108 */
[----:B------:R-:W-:-:S07]  /*0740*/  FFMA R7, R0, R2, R7 ;  /* 0x0000000200077223 */ /* 0x000fce0000000007 */
.L_x_60:
[----:B------:R-:W0:Y:S01]  /*0750*/  LDS R0, [UR9+0x4] ;  /* 0x00000409ff007984 */ /* 0x000e220008000800 */
        /* <DEDUP_REMOVED lines=13> */
.L_x_61:
[----:B------:R-:W-:Y:S01]  /*0830*/  FMUL.FTZ R6, R3, R0 ;  /* 0x0000000003067220 */ /* 0x000fe20000410000 */
[----:B------:R-:W-:-:S03]  /*0840*/  FMUL.FTZ R0, R0, 0.5 ;  /* 0x3f00000000007820 */ /* 0x000fc60000410000 */
[----:B------:R-:W-:-:S04]  /*0850*/  FFMA R3, -R6, R6, R3 ;  /* 0x0000000606037223 */ /* 0x000fc80000000103 */
[----:B------:R-:W-:-:S07]  /*0860*/  FFMA R6, R3, R0, R6 ;  /* 0x0000000003067223 */ /* 0x000fce0000000006 */
.L_x_62:
[----:B------:R-:W0:Y:S02]  /*0870*/  LDS R0, [UR9+0x8] ;  /* 0x00000809ff007984 */ /* 0x000e240008000800 */
        /* <DEDUP_REMOVED lines=13> */
.L_x_63:
[----:B------:R-:W-:Y:S01]  /*0950*/  FMUL.FTZ R9, R8, R3 ;  /* 0x0000000308097220 */ /* 0x000fe20000410000 */
[----:B------:R-:W-:-:S03]  /*0960*/  FMUL.FTZ R2, R3, 0.5 ;  /* 0x3f00000003027820 */ /* 0x000fc60000410000 */
[----:B------:R-:W-:-:S04]  /*0970*/  FFMA R0, -R9, R9, R8 ;  /* 0x0000000909007223 */ /* 0x000fc80000000108 */
[----:B------:R-:W-:-:S07]  /*0980*/  FFMA R9, R0, R2, R9 ;  /* 0x0000000200097223 */ /* 0x000fce0000000009 */
.L_x_64:
        /* <DEDUP_REMOVED lines=14> */
.L_x_65:
[----:B------:R-:W-:Y:S01]  /*0a70*/  FMUL.FTZ R6, R3, R0 ;  /* 0x0000000003067220 */ /* 0x000fe20000410000 */
[----:B------:R-:W-:-:S03]  /*0a80*/  FMUL.FTZ R0, R0, 0.5 ;  /* 0x3f00000000007820 */ /* 0x000fc60000410000 */
[----:B------:R-:W-:-:S04]  /*0a90*/  FFMA R3, -R6, R6, R3 ;  /* 0x0000000606037223 */ /* 0x000fc80000000103 */
[----:B------:R-:W-:-:S07]  /*0aa0*/  FFMA R6, R3, R0, R6 ;  /* 0x0000000003067223 */ /* 0x000fce0000000006 */
.L_x_66:
        /* <DEDUP_REMOVED lines=12> */
[----:B------:R-:W-:Y:S05]  /*0b70*/  BRA `(.L_x_68) ;  /* 0x0000000000107947 */ /* 0x000fea0003800000 */
.L_x_67:
[----:B------:R-:W-:Y:S01]  /*0b80*/  FMUL.FTZ R0, R3, R2 ;  /* 0x0000000203007220 */ /* 0x000fe20000410000 */
[----:B------:R-:W-:-:S03]  /*0b90*/  FMUL.FTZ R2, R2, 0.5 ;  /* 0x3f00000002027820 */ /* 0x000fc60000410000 */
[----:B------:R-:W-:-:S04]  /*0ba0*/  FFMA R3, -R0, R0, R3 ;  /* 0x0000000000037223 */ /* 0x000fc80000000103 */
[----:B------:R-:W-:-:S07]  /*0bb0*/  FFMA R0, R3, R2, R0 ;  /* 0x0000000203007223 */ /* 0x000fce0000000000 */
.L_x_68:
[----:B------:R-:W-:Y:S01]  /*0bc0*/  UIADD3 UR6, UPT, UPT, UR6, 0x8, URZ ;  /* 0x0000000806067890 */ /* 0x000fe2000fffe0ff */
[----:B------:R-:W-:Y:S01]  /*0bd0*/  FADD R0, R0, R6 ;  /* 0x0000000600007221 */ /* 0x000fe20000000000 */
[----:B------:R-:W-:Y:S02]  /*0be0*/  UIADD3 UR4, UPT, UPT, UR4, 0x8, URZ ;  /* 0x0000000804047890 */ /* 0x000fe4000fffe0ff */
[----:B------:R-:W-:Y:S01]  /*0bf0*/  UISETP.NE.AND UP0, UPT, UR6, URZ, UPT ;  /* 0x000000ff0600728c */ /* 0x000fe2000bf05270 */
[----:B------:R-:W-:Y:S01]  /*0c00*/  FMUL R0, R5, R0 ;  /* 0x0000000005007220 */ /* 0x000fe20000400000 */
[----:B------:R-:W-:-:S03]  /*0c10*/  UIADD3 UR9, UPT, UPT, UR9, 0x20, URZ ;  /* 0x0000002009097890 */ /* 0x000fc6000fffe0ff */
[----:B------:R-:W-:-:S04]  /*0c20*/  FFMA R6, R0, 0.5, R15 ;  /* 0x3f00000000067823 */ /* 0x000fc8000000000f */
[----:B------:R-:W-:Y:S05]  /*0c30*/  BRA.U UP0, `(.L_x_69) ;  /* 0xfffffff5007c7547 */ /* 0x000fea000b83ffff */
[----:B------:R-:W-:-:S12]  /*0c40*/  UIADD3 UR4, UPT, UPT, UR4, 0x1, URZ ;  /* 0x0000000104047890 */ /* 0x000fd8000fffe0ff */
.L_x_50:
[----:B------:R-:W-:-:S09]  /*0c50*/  UISETP.NE.AND UP0, UPT, UR8, URZ, UPT ;  /* 0x000000ff0800728c */ /* 0x000fd2000bf05270 */
[----:B------:R-:W-:Y:S05]  /*0c60*/  BRA.U !UP0, `(.L_x_49) ;  /* 0x0000000908c87547 */ /* 0x000fea000b800000 */
[----:B------:R-:W-:Y:S02]  /*0c70*/  UISETP.GE.U32.AND UP0, UPT, UR8, 0x4, UPT ;  /* 0x000000040800788c */ /* 0x000fe4000bf06070 */
[----:B------:R-:W-:-:S07]  /*0c80*/  ULOP3.LUT UR6, UR7, 0x3, URZ, 0xc0, !UPT ;  /* 0x0000000307067892 */ /* 0x000fce000f8ec0ff */
        /* <DEDUP_REMOVED lines=9> */
[----:B-----5:R-:W-:Y:S05]  /*0d20*/  CALL.REL.NOINC `($__internal_2_$__cuda_sm20_sqrt_rn_f32_slowpath) ;  /* 0x0000000800a87944 */ /* 0x020fea0003c00000 */
[----:B------:R-:W-:Y:S01]  /*0d30*/  MOV R7, R0 ;  /* 0x0000000000077202 */ /* 0x000fe20000000f00 */
[----:B------:R-:W-:Y:S06]  /*0d40*/  BRA `(.L_x_72) ;  /* 0x0000000000107947 */ /* 0x000fec0003800000 */
.L_x_71:
[----:B------:R-:W-:Y:S01]  /*0d50*/  FMUL.FTZ R7, R0, R3 ;  /* 0x0000000300077220 */ /* 0x000fe20000410000 */
[----:B------:R-:W-:-:S03]  /*0d60*/  FMUL.FTZ R2, R3, 0.5 ;  /* 0x3f00000003027820 */ /* 0x000fc60000410000 */
[----:B------:R-:W-:-:S04]  /*0d70*/  FFMA R0, -R7, R7, R0 ;  /* 0x0000000707007223 */ /* 0x000fc80000000100 */
[----:B------:R-:W-:-:S07]  /*0d80*/  FFMA R7, R0, R2, R7 ;  /* 0x0000000200077223 */ /* 0x000fce0000000007 */
.L_x_72:
        /* <DEDUP_REMOVED lines=10> */
.L_x_73:
[----:B------:R-:W-:Y:S01]  /*0e30*/  FMUL.FTZ R0, R3, R2 ;  /* 0x0000000203007220 */ /* 0x000fe20000410000 */
[----:B------:R-:W-:-:S03]  /*0e40*/  FMUL.FTZ R2, R2, 0.5 ;  /* 0x3f00000002027820 */ /* 0x000fc60000410000 */
[----:B------:R-:W-:-:S04]  /*0e50*/  FFMA R3, -R0, R0, R3 ;  /* 0x0000000000037223 */ /* 0x000fc80000000103 */
[----:B------:R-:W-:-:S07]  /*0e60*/  FFMA R0, R3, R2, R0 ;  /* 0x0000000203007223 */ /* 0x000fce0000000000 */
.L_x_74:
[----:B------:R-:W0:Y:S01]  /*0e70*/  LDS R2, [UR9+0x4] ;  /* 0x00000409ff027984 */ /* 0x000e220008000800 */
[----:B------:R-:W-:Y:S01]  /*0e80*/  FADD R0, R0, R7 ;  /* 0x0000000700007221 */ /* 0x000fe20000000000 */
[----:B0-----:R-:W-:-:S04]  /*0e90*/  FFMA R11, -R2, R2, 1 ;  /* 0x3f800000020b7423 */ /* 0x001fc80000000102 */
[----:B------:R0:W1:Y:S01]  /*0ea0*/  MUFU.RSQ R2, R11 ;  /* 0x0000000b00027308 */ /* 0x0000620000001400 */
[----:B------:R-:W-:-:S04]  /*0eb0*/  IADD3 R3, PT, PT, R11, -0xd000000, RZ ;  /* 0xf30000000b037810 */ /* 0x000fc80007ffe0ff */
[----:B------:R-:W-:Y:S01]  /*0ec0*/  ISETP.GT.U32.AND P0, PT, R3, 0x727fffff, PT ;  /* 0x727fffff0300780c */ /* 0x000fe20003f04070 */
[----:B-----5:R-:W-:-:S04]  /*0ed0*/  FMUL R3, R5, R0 ;  /* 0x0000000005037220 */ /* 0x020fc80000400000 */
[----:B------:R-:W-:-:S08]  /*0ee0*/  FFMA R9, R3, 0.5, R6 ;  /* 0x3f00000003097823 */ /* 0x000fd00000000006 */
[----:B01----:R-:W-:Y:S05]  /*0ef0*/  @!P0 BRA `(.L_x_75) ;  /* 0x0000000000148947 */ /* 0x003fea0003800000 */
[----:B------:R-:W-:Y:S02]  /*0f00*/  MOV R0, R11 ;  /* 0x0000000b00007202 */ /* 0x000fe40000000f00 */
[----:B------:R-:W-:-:S07]  /*0f10*/  MOV R2, 0xf30 ;  /* 0x00000f3000027802 */ /* 0x000fce0000000f00 */
[----:B------:R-:W-:Y:S05]  /*0f20*/  CALL.REL.NOINC `($__internal_2_$__cuda_sm20_sqrt_rn_f32_slowpath) ;  /* 0x0000000800287944 */ /* 0x000fea0003c00000 */
[----:B------:R-:W-:Y:S01]  /*0f30*/  MOV R6, R0 ;  /* 0x0000000000067202 */ /* 0x000fe20000000f00 */
[----:B------:R-:W-:Y:S06]  /*0f40*/  BRA `(.L_x_76) ;  /* 0x0000000000107947 */ /* 0x000fec0003800000 */
.L_x_75:
[----:B------:R-:W-:Y:S01]  /*0f50*/  FMUL.FTZ R6, R11, R2 ;  /* 0x000000020b067220 */ /* 0x000fe20000410000 */
[----:B------:R-:W-:-:S03]  /*0f60*/  FMUL.FTZ R0, R2, 0.5 ;  /* 0x3f00000002007820 */ /* 0x000fc60000410000 */
[----:B------:R-:W-:-:S04]  /*0f70*/  FFMA R3, -R6, R6, R11 ;  /* 0x0000000606037223 */ /* 0x000fc8000000010b */
[----:B------:R-:W-:-:S07]  /*0f80*/  FFMA R6, R3, R0, R6 ;  /* 0x0000000003067223 */ /* 0x000fce0000000006 */
.L_x_76:
        /* <DEDUP_REMOVED lines=14> */
.L_x_77:
[----:B------:R-:W-:Y:S01]  /*1070*/  FMUL.FTZ R7, R8, R3 ;  /* 0x0000000308077220 */ /* 0x000fe20000410000 */
[----:B------:R-:W-:-:S03]  /*1080*/  FMUL.FTZ R2, R3, 0.5 ;  /* 0x3f00000003027820 */ /* 0x000fc60000410000 */
[----:B------:R-:W-:-:S04]  /*1090*/  FFMA R0, -R7, R7, R8 ;  /* 0x0000000707007223 */ /* 0x000fc80000000108 */
[----:B------:R-:W-:-:S07]  /*10a0*/  FFMA R7, R0, R2, R7 ;  /* 0x0000000200077223 */ /* 0x000fce0000000007 */
.L_x_78:
        /* <DEDUP_REMOVED lines=13> */
.L_x_79:
[----:B------:R-:W-:Y:S01]  /*1180*/  FMUL.FTZ R0, R3, R2 ;  /* 0x0000000203007220 */ /* 0x000fe20000410000 */
[----:B------:R-:W-:-:S03]  /*1190*/  FMUL.FTZ R2, R2, 0.5 ;  /* 0x3f00000002027820 */ /* 0x000fc60000410000 */
[----:B------:R-:W-:-:S04]  /*11a0*/  FFMA R3, -R0, R0, R3 ;  /* 0x0000000000037223 */ /* 0x000fc80000000103 */
[----:B------:R-:W-:-:S07]  /*11b0*/  FFMA R0, R3, R2, R0 ;  /* 0x0000000203007223 */ /* 0x000fce0000000000 */
.L_x_80:
[----:B------:R-:W-:Y:S01]  /*11c0*/  FADD R0, R0, R7 ;  /* 0x0000000700007221 */ /* 0x000fe20000000000 */
[----:B------:R-:W-:-:S03]  /*11d0*/  UIADD3 UR4, UPT, UPT, UR4, 0x4, URZ ;  /* 0x0000000404047890 */ /* 0x000fc6000fffe0ff */
[----:B------:R-:W-:-:S04]  /*11e0*/  FMUL R0, R5, R0 ;  /* 0x0000000005007220 */ /* 0x000fc80000400000 */
[----:B------:R-:W-:-:S07]  /*11f0*/  FFMA R6, R0, 0.5, R9 ;  /* 0x3f00000000067823 */ /* 0x000fce0000000009 */
.L_x_70:
[----:B------:R-:W-:-:S09]  /*1200*/  UISETP.NE.AND UP0, UPT, UR6, URZ, UPT ;  /* 0x000000ff0600728c */ /* 0x000fd2000bf05270 */
        /* <DEDUP_REMOVED lines=14> */
.L_x_82:
[----:B------:R-:W-:Y:S01]  /*12f0*/  FMUL.FTZ R7, R0, R3 ;  /* 0x0000000300077220 */ /* 0x000fe20000410000 */
[----:B------:R-:W-:-:S03]  /*1300*/  FMUL.FTZ R2, R3, 0.5 ;  /* 0x3f00000003027820 */ /* 0x000fc60000410000 */
[----:B------:R-:W-:-:S04]  /*1310*/  FFMA R0, -R7, R7, R0 ;  /* 0x0000000707007223 */ /* 0x000fc80000000100 */
[----:B------:R-:W-:-:S07]  /*1320*/  FFMA R7, R0, R2, R7 ;  /* 0x0000000200077223 */ /* 0x000fce0000000007 */
.L_x_83:
        /* <DEDUP_REMOVED lines=10> */
.L_x_84:
[----:B------:R-:W-:Y:S01]  /*13d0*/  FMUL.FTZ R0, R3, R2 ;  /* 0x0000000203007220 */ /* 0x000fe20000410000 */
[----:B------:R-:W-:-:S03]  /*13e0*/  FMUL.FTZ R2, R2, 0.5 ;  /* 0x3f00000002027820 */ /* 0x000fc60000410000 */
[----:B------:R-:W-:-:S04]  /*13f0*/  FFMA R3, -R0, R0, R3 ;  /* 0x0000000000037223 */ /* 0x000fc80000000103 */
[----:B------:R-:W-:-:S07]  /*1400*/  FFMA R0, R3, R2, R0 ;  /* 0x0000000203007223 */ /* 0x000fce0000000000 */
.L_x_85:
        /* <DEDUP_REMOVED lines=12> */
[----:B------:R-:W-:Y:S05]  /*14d0*/  BRA `(.L_x_87) ;  /* 0x0000000000107947 */ /* 0x000fea0003800000 */
.L_x_86:
[----:B------:R-:W-:Y:S01]  /*14e0*/  FMUL.FTZ R0, R11, R2 ;  /* 0x000000020b007220 */ /* 0x000fe20000410000 */
[----:B------:R-:W-:-:S03]  /*14f0*/  FMUL.FTZ R2, R2, 0.5 ;  /* 0x3f00000002027820 */ /* 0x000fc60000410000 */
[----:B------:R-:W-:-:S04]  /*1500*/  FFMA R3, -R0, R0, R11 ;  /* 0x0000000000037223 */ /* 0x000fc8000000010b */
[----:B------:R-:W-:-:S07]  /*1510*/  FFMA R0, R3, R2, R0 ;  /* 0x0000000203007223 */ /* 0x000fce0000000000 */
.L_x_87:
[----:B------:R-:W-:Y:S01]  /*1520*/  FADD R0, R0, R7 ;  /* 0x0000000700007221 */ /* 0x000fe20000000000 */
[----:B------:R-:W-:-:S03]  /*1530*/  UIADD3 UR4, UPT, UPT, UR4, 0x2, URZ ;  /* 0x0000000204047890 */ /* 0x000fc6000fffe0ff */
[----:B------:R-:W-:-:S04]  /*1540*/  FMUL R0, R5, R0 ;  /* 0x0000000005007220 */ /* 0x000fc80000400000 */
[----:B------:R-:W-:-:S07]  /*1550*/  FFMA R6, R0, 0.5, R9 ;  /* 0x3f00000000067823 */ /* 0x000fce0000000009 */
.L_x_81:
[----:B------:R-:W-:-:S04]  /*1560*/  ULOP3.LUT UR9, UR7, 0x1, URZ, 0xc0, !UPT ;  /* 0x0000000107097892 */ /* 0x000fc8000f8ec0ff */
[----:B------:R-:W-:-:S09]  /*1570*/  UISETP.NE.U32.AND UP0, UPT, UR9, 0x1, UPT ;  /* 0x000000010900788c */ /* 0x000fd2000bf05070 */
        /* <DEDUP_REMOVED lines=12> */
.L_x_88:
[----:B------:R-:W-:Y:S01]  /*1640*/  FMUL.FTZ R7, R0, R3 ;  /* 0x0000000300077220 */ /* 0x000fe20000410000 */
[----:B------:R-:W-:-:S03]  /*1650*/  FMUL.FTZ R2, R3, 0.5 ;  /* 0x3f00000003027820 */ /* 0x000fc60000410000 */
[----:B------:R-:W-:-:S04]  /*1660*/  FFMA R0, -R7, R7, R0 ;  /* 0x0000000707007223 */ /* 0x000fc80000000100 */
[----:B------:R-:W-:-:S07]  /*1670*/  FFMA R7, R0, R2, R7 ;  /* 0x0000000200077223 */ /* 0x000fce0000000007 */
.L_x_89:
        /* <DEDUP_REMOVED lines=10> */
.L_x_90:
[----:B------:R-:W-:Y:S01]  /*1720*/  FMUL.FTZ R0, R3, R2 ;  /* 0x0000000203007220 */ /* 0x000fe20000410000 */
[----:B------:R-:W-:-:S03]  /*1730*/  FMUL.FTZ R2, R2, 0.5 ;  /* 0x3f00000002027820 */ /* 0x000fc60000410000 */
[----:B------:R-:W-:-:S04]  /*1740*/  FFMA R3, -R0, R0, R3 ;  /* 0x0000000000037223 */ /* 0x000fc80000000103 */
[----:B------:R-:W-:-:S07]  /*1750*/  FFMA R0, R3, R2, R0 ;  /* 0x0000000203007223 */ /* 0x000fce0000000000 */
.L_x_91:
[----:B------:R-:W-:-:S04]  /*1760*/  FADD R0, R0, R7 ;  /* 0x0000000700007221 */ /* 0x000fc80000000000 */
[----:B-----5:R-:W-:-:S04]  /*1770*/  FMUL R5, R5, R0 ;  /* 0x0000000005057220 */ /* 0x020fc80000400000 */
[----:B------:R-:W-:-:S07]  /*1780*/  FFMA R6, R5, 0.5, R6 ;  /* 0x3f00000005067823 */ /* 0x000fce0000000006 */
.L_x_49:
[----:B0-----:R-:W0:Y:S02]  /*1790*/  LDC.64 R2, c[0x0][0x388] ;  /* 0x0000e200ff027b82 */ /* 0x001e240000000a00 */
[----:B0----5:R-:W-:-:S05]  /*17a0*/  IMAD.WIDE.U32 R4, R4, 0x4, R2 ;  /* 0x0000000404047825 */ /* 0x021fca00078e0002 */
[----:B------:R-:W-:Y:S01]  /*17b0*/  STG.E desc[UR10][R4.64], R6 ;  /* 0x0000000604007986 */ /* 0x000fe2000c10190a */
[----:B------:R-:W-:Y:S05]  /*17c0*/  EXIT ;  /* 0x000000000000794d */ /* 0x000fea0003800000 */
        .weak           $__internal_2_$__cuda_sm20_sqrt_rn_f32_slowpath
        .type           $__internal_2_$__cuda_sm20_sqrt_rn_f32_slowpath,@function
        .size           $__internal_2_$__cuda_sm20_sqrt_rn_f32_slowpath,(.L_x_133 - $__internal_2_$__cuda_sm20_sqrt_rn_f32_slowpath)
$__internal_2_$__cuda_sm20_sqrt_rn_f32_slowpath:
        /* <DEDUP_REMOVED lines=20> */
.L_x_92:
[----:B------:R-:W-:Y:S01]  /*1910*/  HFMA2 R3, -RZ, RZ, 0, 0 ;  /* 0x00000000ff037431 */ /* 0x000fe200000001ff */
[----:B------:R-:W-:-:S03]  /*1920*/  MOV R0, R10 ;  /* 0x0000000a00007202 */ /* 0x000fc60000000f00 */
[----:B------:R-:W-:Y:S05]  /*1930*/  RET.REL.NODEC R2 `(_Z4TrapPfS_S_) ;  /* 0xffffffe402b07950 */ /* 0x000fea0003c3ffff */
.L_x_93:
        /* <DEDUP_REMOVED lines=12> */
.L_x_133:


//--------------------- .text._Z6CenterPfS_S_     --------------------------
	.section	.text._Z6CenterPfS_S_,"ax",@progbits
	.align	128
        .global         _Z6CenterPfS_S_
        .type           _Z6CenterPfS_S_,@function
        .size           _Z6CenterPfS_S_,(.L_x_134 - _Z6CenterPfS_S_)
        .other          _Z6CenterPfS_S_,@"STO_CUDA_ENTRY STV_DEFAULT"
_Z6CenterPfS_S_:
.text._Z6CenterPfS_S_:
        /* <DEDUP_REMOVED lines=17> */
[----:B------:R-:W0:Y:S02]  /*0110*/  LDC.64 R6, c[0x0][0x390] ;  /* 0x0000e400ff067b82 */ /* 0x000e240000000a00 */
[----:B0-----:R0:W5:Y:S01]  /*0120*/  LDG.E R3, desc[UR10][R6.64] ;  /* 0x0000000a06037981 */ /* 0x001162000c1e1900 */
[----:B------:R-:W-:Y:S01]  /*0130*/  UISETP.GE.U32.AND UP0, UPT, UR9, 0x8, UPT ;  /* 0x000000080900788c */ /* 0x000fe2000bf06070 */
[----:B------:R-:W-:Y:S01]  /*0140*/  HFMA2 R4, -RZ, RZ, 0, 0 ;  /* 0x00000000ff047431 */ /* 0x000fe200000001ff */
[----:B------:R-:W-:Y:S01]  /*0150*/  ULOP3.LUT UR7, UR9, 0x7, URZ, 0xc0, !UPT ;  /* 0x0000000709077892 */ /* 0x000fe2000f8ec0ff */
[----:B------:R-:W-:-:S06]  /*0160*/  UMOV UR4, URZ ;  /* 0x000000ff00047c82 */ /* 0x000fcc0008000000 */
[----:B0-----:R-:W-:Y:S05]  /*0170*/  BRA.U !UP0, `(.L_x_94) ;  /* 0x0000000908287547 */ /* 0x001fea000b800000 */
[----:B------:R-:W-:Y:S01]  /*0180*/  ULOP3.LUT UR6, UR9, 0xfffffff8, URZ, 0xc0, !UPT ;  /* 0xfffffff809067892 */ /* 0x000fe2000f8ec0ff */
[----:B------:R-:W-:Y:S01]  /*0190*/  MOV R4, RZ ;  /* 0x000000ff00047202 */ /* 0x000fe20000000f00 */
[----:B------:R-:W-:Y:S02]  /*01a0*/  ULOP3.LUT UR4, UR9, 0x7f8, URZ, 0xc0, !UPT ;  /* 0x000007f809047892 */ /* 0x000fe4000f8ec0ff */
[----:B------:R-:W-:Y:S02]  /*01b0*/  UIADD3 UR8, UPT, UPT, UR5, 0x10, URZ ;  /* 0x0000001005087890 */ /* 0x000fe4000fffe0ff */
[----:B------:R-:W-:-:S12]  /*01c0*/  UIADD3 UR6, UPT, UPT, -UR6, URZ, URZ ;  /* 0x000000ff06067290 */ /* 0x000fd8000fffe1ff */
.L_x_111:
[----:B------:R-:W0:Y:S01]  /*01d0*/  LDS R0, [UR8+-0x10] ;  /* 0xfffff008ff007984 */ /* 0x000e220008000800 */
[----:B------:R-:W-:-:S04]  /*01e0*/  UIADD3 UR6, UPT, UPT, UR6, 0x8, URZ ;  /* 0x0000000806067890 */ /* 0x000fc8000fffe0ff */
[----:B------:R-:W-:Y:S01]  /*01f0*/  UISETP.NE.AND UP0, UPT, UR6, URZ, UPT ;  /* 0x000000ff0600728c */ /* 0x000fe2000bf05270 */
[----:B0----5:R-:W-:-:S04]  /*0200*/  FFMA R0, R3, -0.5, R0 ;  /* 0xbf00000003007823 */ /* 0x021fc80000000000 */
[----:B------:R-:W-:-:S04]  /*0210*/  FFMA R5, -R0, R0, 1 ;  /* 0x3f80000000057423 */ /* 0x000fc80000000100 */
[----:B------:R0:W1:Y:S01]  /*0220*/  MUFU.RSQ R6, R5 ;  /* 0x0000000500067308 */ /* 0x0000620000001400 */
[----:B------:R-:W-:-:S04]  /*0230*/  IADD3 R0, PT, PT, R5, -0xd000000, RZ ;  /* 0xf300000005007810 */ /* 0x000fc80007ffe0ff */
[----:B------:R-:W-:-:S13]  /*0240*/  ISETP.GT.U32.AND P0, PT, R0, 0x727fffff, PT ;  /* 0x727fffff0000780c */ /* 0x000fda0003f04070 */
[----:B01----:R-:W-:Y:S05]  /*0250*/  @!P0 BRA `(.L_x_95) ;  /* 0x0000000000108947 */ /* 0x003fea0003800000 */
[----:B------:R-:W-:Y:S02]  /*0260*/  MOV R0, R5 ;  /* 0x0000000500007202 */ /* 0x000fe40000000f00 */
[----:B------:R-:W-:-:S07]  /*0270*/  MOV R8, 0x290 ;  /* 0x0000029000087802 */ /* 0x000fce0000000f00 */
[----:B------:R-:W-:Y:S05]  /*0280*/  CALL.REL.NOINC `($__internal_3_$__cuda_sm20_sqrt_rn_f32_slowpath) ;  /* 0x0000001000007944 */ /* 0x000fea0003c00000 */
[----:B------:R-:W-:Y:S05]  /*0290*/  BRA `(.L_x_96) ;  /* 0x0000000000107947 */ /* 0x000fea0003800000 */
.L_x_95:
[----:B------:R-:W-:Y:S01]  /*02a0*/  FMUL.FTZ R0, R5, R6 ;  /* 0x0000000605007220 */ /* 0x000fe20000410000 */
[----:B------:R-:W-:-:S03]  /*02b0*/  FMUL.FTZ R6, R6, 0.5 ;  /* 0x3f00000006067820 */ /* 0x000fc60000410000 */
[----:B------:R-:W-:-:S04]  /*02c0*/  FFMA R5, -R0, R0, R5 ;  /* 0x0000000000057223 */ /* 0x000fc80000000105 */
[----:B------:R-:W-:-:S07]  /*02d0*/  FFMA R0, R5, R6, R0 ;  /* 0x0000000605007223 */ /* 0x000fce0000000000 */
.L_x_96:
[----:B------:R-:W0:Y:S01]  /*02e0*/  LDS R6, [UR8+-0xc] ;  /* 0xfffff408ff067984 */ /* 0x000e220008000800 */
[C---:B------:R-:W-:Y:S01]  /*02f0*/  FFMA R10, R3.reuse, R0, R4 ;  /* 0x00000000030a7223 */ /* 0x040fe20000000004 */
[----:B0-----:R-:W-:-:S04]  /*0300*/  FFMA R6, R3, -0.5, R6 ;  /* 0xbf00000003067823 */ /* 0x001fc80000000006 */
        /* <DEDUP_REMOVED lines=9> */
.L_x_97:
[----:B------:R-:W-:Y:S01]  /*03a0*/  FMUL.FTZ R0, R5, R6 ;  /* 0x0000000605007220 */ /* 0x000fe20000410000 */
[----:B------:R-:W-:-:S03]  /*03b0*/  FMUL.FTZ R4, R6, 0.5 ;  /* 0x3f00000006047820 */ /* 0x000fc60000410000 */
[----:B------:R-:W-:-:S04]  /*03c0*/  FFMA R5, -R0, R0, R5 ;  /* 0x0000000000057223 */ /* 0x000fc80000000105 */
[----:B------:R-:W-:-:S07]  /*03d0*/  FFMA R0, R5, R4, R0 ;  /* 0x0000000405007223 */ /* 0x000fce0000000000 */
.L_x_98:
        /* <DEDUP_REMOVED lines=12> */
.L_x_99:
[----:B------:R-:W-:Y:S01]  /*04a0*/  FMUL.FTZ R0, R5, R4 ;  /* 0x0000000405007220 */ /* 0x000fe20000410000 */
[----:B------:R-:W-:-:S03]  /*04b0*/  FMUL.FTZ R4, R4, 0.5 ;  /* 0x3f00000004047820 */ /* 0x000fc60000410000 */
[----:B------:R-:W-:-:S04]  /*04c0*/  FFMA R5, -R0, R0, R5 ;  /* 0x0000000000057223 */ /* 0x000fc80000000105 */
[----:B------:R-:W-:-:S07]  /*04d0*/  FFMA R0, R5, R4, R0 ;  /* 0x0000000405007223 */ /* 0x000fce0000000000 */
.L_x_100:
        /* <DEDUP_REMOVED lines=12> */
.L_x_101:
[----:B------:R-:W-:Y:S01]  /*05a0*/  FMUL.FTZ R0, R5, R4 ;  /* 0x0000000405007220 */ /* 0x000fe20000410000 */
[----:B------:R-:W-:-:S03]  /*05b0*/  FMUL.FTZ R4, R4, 0.5 ;  /* 0x3f00000004047820 */ /* 0x000fc60000410000 */
[----:B------:R-:W-:-:S04]  /*05c0*/  FFMA R5, -R0, R0, R5 ;  /* 0x0000000000057223 */ /* 0x000fc80000000105 */
[----:B------:R-:W-:-:S07]  /*05d0*/  FFMA R0, R5, R4, R0 ;  /* 0x0000000405007223 */ /* 0x000fce0000000000 */
.L_x_102:
[----:B------:R-:W0:Y:S01]  /*05e0*/  LDS R4, [UR8] ;  /* 0x00000008ff047984 */ /* 0x000e220008000800 */
        /* <DEDUP_REMOVED lines=11> */
.L_x_103:
[----:B------:R-:W-:Y:S01]  /*06a0*/  FMUL.FTZ R0, R5, R4 ;  /* 0x0000000405007220 */ /* 0x000fe20000410000 */
[----:B------:R-:W-:-:S03]  /*06b0*/  FMUL.FTZ R4, R4, 0.5 ;  /* 0x3f00000004047820 */ /* 0x000fc60000410000 */
[----:B------:R-:W-:-:S04]  /*06c0*/  FFMA R5, -R0, R0, R5 ;  /* 0x0000000000057223 */ /* 0x000fc80000000105 */
[----:B------:R-:W-:-:S07]  /*06d0*/  FFMA R0, R5, R4, R0 ;  /* 0x0000000405007223 */ /* 0x000fce0000000000 */
.L_x_104:
[----:B------:R-:W0:Y:S01]  /*06e0*/  LDS R4, [UR8+0x4] ;  /* 0x00000408ff047984 */ /* 0x000e220008000800 */
        /* <DEDUP_REMOVED lines=11> */
.L_x_105:
[----:B------:R-:W-:Y:S01]  /*07a0*/  FMUL.FTZ R0, R5, R4 ;  /* 0x0000000405007220 */ /* 0x000fe20000410000 */
[----:B------:R-:W-:-:S03]  /*07b0*/  FMUL.FTZ R4, R4, 0.5 ;  /* 0x3f00000004047820 */ /* 0x000fc60000410000 */
[----:B------:R-:W-:-:S04]  /*07c0*/  FFMA R5, -R0, R0, R5 ;  /* 0x0000000000057223 */ /* 0x000fc80000000105 */
[----:B------:R-:W-:-:S07]  /*07d0*/  FFMA R0, R5, R4, R0 ;  /* 0x0000000405007223 */ /* 0x000fce0000000000 */
.L_x_106:
        /* <DEDUP_REMOVED lines=12> */
.L_x_107:
[----:B------:R-:W-:Y:S01]  /*08a0*/  FMUL.FTZ R0, R5, R4 ;  /* 0x0000000405007220 */ /* 0x000fe20000410000 */
[----:B------:R-:W-:-:S03]  /*08b0*/  FMUL.FTZ R4, R4, 0.5 ;  /* 0x3f00000004047820 */ /* 0x000fc60000410000 */
[----:B------:R-:W-:-:S04]  /*08c0*/  FFMA R5, -R0, R0, R5 ;  /* 0x0000000000057223 */ /* 0x000fc80000000105 */
[----:B------:R-:W-:-:S07]  /*08d0*/  FFMA R0, R5, R4, R0 ;  /* 0x0000000405007223 */ /* 0x000fce0000000000 */
.L_x_108:
        /* <DEDUP_REMOVED lines=11> */
[----:B------:R-:W-:Y:S01]  /*0990*/  MOV R4, R0 ;  /* 0x0000000000047202 */ /* 0x000fe20000000f00 */
[----:B------:R-:W-:Y:S06]  /*09a0*/  BRA `(.L_x_110) ;  /* 0x0000000000107947 */ /* 0x000fec0003800000 */
.L_x_109:
[----:B------:R-:W-:Y:S01]  /*09b0*/  FMUL.FTZ R4, R5, R6 ;  /* 0x0000000605047220 */ /* 0x000fe20000410000 */
[----:B------:R-:W-:-:S03]  /*09c0*/  FMUL.FTZ R0, R6, 0.5 ;  /* 0x3f00000006007820 */ /* 0x000fc60000410000 */
[----:B------:R-:W-:-:S04]  /*09d0*/  FFMA R5, -R4, R4, R5 ;  /* 0x0000000404057223 */ /* 0x000fc80000000105 */
[----:B------:R-:W-:-:S07]  /*09e0*/  FFMA R4, R5, R0, R4 ;  /* 0x0000000005047223 */ /* 0x000fce0000000004 */
.L_x_110:
[----:B------:R-:W-:Y:S01]  /*09f0*/  FFMA R4, R3, R4, R10 ;  /* 0x0000000403047223 */ /* 0x000fe2000000000a */
[----:B------:R-:W-:Y:S01]  /*0a00*/  UIADD3 UR8, UPT, UPT, UR8, 0x20, URZ ;  /* 0x0000002008087890 */ /* 0x000fe2000fffe0ff */
[----:B------:R-:W-:Y:S11]  /*0a10*/  BRA.U UP0, `(.L_x_111) ;  /* 0xfffffff500ec7547 */ /* 0x000ff6000b83ffff */
.L_x_94:
[----:B------:R-:W-:-:S09]  /*0a20*/  UISETP.NE.AND UP0, UPT, UR7, URZ, UPT ;  /* 0x000000ff0700728c */ /* 0x000fd2000bf05270 */
[----:B------:R-:W-:Y:S05]  /*0a30*/  BRA.U !UP0, `(.L_x_112) ;  /* 0x0000000908047547 */ /* 0x000fea000b800000 */
[----:B------:R-:W-:Y:S02]  /*0a40*/  UISETP.GE.U32.AND UP0, UPT, UR7, 0x4, UPT ;  /* 0x000000040700788c */ /* 0x000fe4000bf06070 */
[----:B------:R-:W-:-:S07]  /*0a50*/  ULOP3.LUT UR6, UR9, 0x3, URZ, 0xc0, !UPT ;  /* 0x0000000309067892 */ /* 0x000fce000f8ec0ff */
[----:B------:R-:W-:Y:S05]  /*0a60*/  BRA.U !UP0, `(.L_x_113) ;  /* 0x00000005080c7547 */ /* 0x000fea000b800000 */
[----:B------:R-:W-:-:S09]  /*0a70*/  ULEA UR8, UR4, UR5, 0x2 ;  /* 0x0000000504087291 */ /* 0x000fd2000f8e10ff */
[----:B------:R-:W0:Y:S02]  /*0a80*/  LDS R0, [UR8] ;  /* 0x00000008ff007984 */ /* 0x000e240008000800 */
        /* <DEDUP_REMOVED lines=10> */
.L_x_114:
[----:B------:R-:W-:Y:S01]  /*0b30*/  FMUL.FTZ R0, R5, R6 ;  /* 0x0000000605007220 */ /* 0x000fe20000410000 */
[----:B------:R-:W-:-:S03]  /*0b40*/  FMUL.FTZ R6, R6, 0.5 ;  /* 0x3f00000006067820 */ /* 0x000fc60000410000 */
[----:B------:R-:W-:-:S04]  /*0b50*/  FFMA R5, -R0, R0, R5 ;  /* 0x0000000000057223 */ /* 0x000fc80000000105 */
[----:B------:R-:W-:-:S07]  /*0b60*/  FFMA R0, R5, R6, R0 ;  /* 0x0000000605007223 */ /* 0x000fce0000000000 */
.L_x_115:
        /* <DEDUP_REMOVED lines=12> */
.L_x_116:
[----:B------:R-:W-:Y:S01]  /*0c30*/  FMUL.FTZ R0, R5, R6 ;  /* 0x0000000605007220 */ /* 0x000fe20000410000 */
[----:B------:R-:W-:-:S03]  /*0c40*/  FMUL.FTZ R4, R6, 0.5 ;  /* 0x3f00000006047820 */ /* 0x000fc60000410000 */
[----:B------:R-:W-:-:S04]  /*0c50*/  FFMA R5, -R0, R0, R5 ;  /* 0x0000000000057223 */ /* 0x000fc80000000105 */
[----:B------:R-:W-:-:S07]  /*0c60*/  FFMA R0, R5, R4, R0 ;  /* 0x0000000405007223 */ /* 0x000fce0000000000 */
.L_x_117:
        /* <DEDUP_REMOVED lines=12> */
.L_x_118:
[----:B------:R-:W-:Y:S01]  /*0d30*/  FMUL.FTZ R0, R5, R4 ;  /* 0x0000000405007220 */ /* 0x000fe20000410000 */
[----:B------:R-:W-:-:S03]  /*0d40*/  FMUL.FTZ R4, R4, 0.5 ;  /* 0x3f00000004047820 */ /* 0x000fc60000410000 */
[----:B------:R-:W-:-:S04]  /*0d50*/  FFMA R5, -R0, R0, R5 ;  /* 0x0000000000057223 */ /* 0x000fc80000000105 */
[----:B------:R-:W-:-:S07]  /*0d60*/  FFMA R0, R5, R4, R0 ;  /* 0x0000000405007223 */ /* 0x000fce0000000000 */
.L_x_119:
        /* <DEDUP_REMOVED lines=13> */
.L_x_120:
[----:B------:R-:W-:Y:S01]  /*0e40*/  FMUL.FTZ R4, R5, R6 ;  /* 0x0000000605047220 */ /* 0x000fe20000410000 */
[----:B------:R-:W-:-:S03]  /*0e50*/  FMUL.FTZ R0, R6, 0.5 ;  /* 0x3f00000006007820 */ /* 0x000fc60000410000 */
[----:B------:R-:W-:-:S04]  /*0e60*/  FFMA R5, -R4, R4, R5 ;  /* 0x0000000404057223 */ /* 0x000fc80000000105 */
[----:B------:R-:W-:-:S07]  /*0e70*/  FFMA R4, R5, R0, R4 ;  /* 0x0000000005047223 */ /* 0x000fce0000000004 */
.L_x_121:
[----:B------:R-:W-:Y:S01]  /*0e80*/  FFMA R4, R3, R4, R10 ;  /* 0x0000000403047223 */ /* 0x000fe2000000000a */
[----:B------:R-:W-:-:S12]  /*0e90*/  UIADD3 UR4, UPT, UPT, UR4, 0x4, URZ ;  /* 0x0000000404047890 */ /* 0x000fd8000fffe0ff */
.L_x_113:
[----:B------:R-:W-:-:S09]  /*0ea0*/  UISETP.NE.AND UP0, UPT, UR6, URZ, UPT ;  /* 0x000000ff0600728c */ /* 0x000fd2000bf05270 */
[----:B------:R-:W-:Y:S05]  /*0eb0*/  BRA.U !UP0, `(.L_x_112) ;  /* 0x0000000108e47547 */ /* 0x000fea000b800000 */
[----:B------:R-:W-:-:S09]  /*0ec0*/  UISETP.NE.AND UP0, UPT, UR6, 0x1, UPT ;  /* 0x000000010600788c */ /* 0x000fd2000bf05270 */
        /* <DEDUP_REMOVED lines=13> */
.L_x_123:
[----:B------:R-:W-:Y:S01]  /*0fa0*/  FMUL.FTZ R0, R5, R6 ;  /* 0x0000000605007220 */ /* 0x000fe20000410000 */
[----:B------:R-:W-:-:S03]  /*0fb0*/  FMUL.FTZ R6, R6, 0.5 ;  /* 0x3f00000006067820 */ /* 0x000fc60000410000 */
[----:B------:R-:W-:-:S04]  /*0fc0*/  FFMA R5, -R0, R0, R5 ;  /* 0x0000000000057223 */ /* 0x000fc80000000105 */
[----:B------:R-:W-:-:S07]  /*0fd0*/  FFMA R0, R5, R6, R0 ;  /* 0x0000000605007223 */ /* 0x000fce0000000000 */
.L_x_124:
        /* <DEDUP_REMOVED lines=13> */
.L_x_125:
[----:B------:R-:W-:Y:S01]  /*10b0*/  FMUL.FTZ R4, R5, R6 ;  /* 0x0000000605047220 */ /* 0x000fe20000410000 */
[----:B------:R-:W-:-:S03]  /*10c0*/  FMUL.FTZ R0, R6, 0.5 ;  /* 0x3f00000006007820 */ /* 0x000fc60000410000 */
[----:B------:R-:W-:-:S04]  /*10d0*/  FFMA R5, -R4, R4, R5 ;  /* 0x0000000404057223 */ /* 0x000fc80000000105 */
[----:B------:R-:W-:-:S07]  /*10e0*/  FFMA R4, R5, R0, R4 ;  /* 0x0000000005047223 */ /* 0x000fce0000000004 */
.L_x_126:
[----:B------:R-:W-:Y:S01]  /*10f0*/  FFMA R4, R3, R4, R10 ;  /* 0x0000000403047223 */ /* 0x000fe2000000000a */
[----:B------:R-:W-:-:S12]  /*1100*/  UIADD3 UR4, UPT, UPT, UR4, 0x2, URZ ;  /* 0x0000000204047890 */ /* 0x000fd8000fffe0ff */
.L_x_122:
[----:B------:R-:W-:-:S04]  /*1110*/  ULOP3.LUT UR8, UR9, 0x1, URZ, 0xc0, !UPT ;  /* 0x0000000109087892 */ /* 0x000fc8000f8ec0ff */
[----:B------:R-:W-:-:S09]  /*1120*/  UISETP.NE.U32.AND UP0, UPT, UR8, 0x1, UPT ;  /* 0x000000010800788c */ /* 0x000fd2000bf05070 */
[----:B------:R-:W-:Y:S05]  /*1130*/  BRA.U UP0, `(.L_x_112) ;  /* 0x0000000100447547 */ /* 0x000fea000b800000 */
        /* <DEDUP_REMOVED lines=12> */
.L_x_127:
[----:B------:R-:W-:Y:S01]  /*1200*/  FMUL.FTZ R0, R5, R6 ;  /* 0x0000000605007220 */ /* 0x000fe20000410000 */
[----:B------:R-:W-:-:S03]  /*1210*/  FMUL.FTZ R6, R6, 0.5 ;  /* 0x3f00000006067820 */ /* 0x000fc60000410000 */
[----:B------:R-:W-:-:S04]  /*1220*/  FFMA R5, -R0, R0, R5 ;  /* 0x0000000000057223 */ /* 0x000fc80000000105 */
[----:B------:R-:W-:-:S07]  /*1230*/  FFMA R0, R5, R6, R0 ;  /* 0x0000000605007223 */ /* 0x000fce0000000000 */
.L_x_128:
[----:B------:R-:W-:-:S07]  /*1240*/  FFMA R4, R3, R0, R4 ;  /* 0x0000000003047223 */ /* 0x000fce0000000004 */
.L_x_112:
[----:B------:R-:W0:Y:S02]  /*1250*/  LDC.64 R6, c[0x0][0x388] ;  /* 0x0000e200ff067b82 */ /* 0x000e240000000a00 */
[----:B0----5:R-:W-:-:S05]  /*1260*/  IMAD.WIDE.U32 R2, R2, 0x4, R6 ;  /* 0x0000000402027825 */ /* 0x021fca00078e0006 */
[----:B------:R-:W-:Y:S01]  /*1270*/  STG.E desc[UR10][R2.64], R4 ;  /* 0x0000000402007986 */ /* 0x000fe2000c10190a */
[----:B------:R-:W-:Y:S05]  /*1280*/  EXIT ;  /* 0x000000000000794d */ /* 0x000fea0003800000 */
        .weak           $__internal_3_$__cuda_sm20_sqrt_rn_f32_slowpath
        .type           $__internal_3_$__cuda_sm20_sqrt_rn_f32_slowpath,@function
        .size           $__internal_3_$__cuda_sm20_sqrt_rn_f32_slowpath,(.L_x_134 - $__internal_3_$__cuda_sm20_sqrt_rn_f32_slowpath)
$__internal_3_$__cuda_sm20_sqrt_rn_f32_slowpath:
        /* <DEDUP_REMOVED lines=20> */
.L_x_129:
[----:B------:R-:W-:Y:S01]  /*13d0*/  HFMA2 R7, -RZ, RZ, 0, 0 ;  /* 0x00000000ff077431 */ /* 0x000fe200000001ff */
[----:B------:R-:W-:Y:S02]  /*13e0*/  MOV R6, R8 ;  /* 0x0000000800067202 */ /* 0x000fe40000000f00 */
[----:B------:R-:W-:Y:S02]  /*13f0*/  MOV R0, R5 ;  /* 0x0000000500007202 */ /* 0x000fe40000000f00 */
[----:B------:R-:W-:Y:S05]  /*1400*/  RET.REL.NODEC R6 `(_Z6CenterPfS_S_) ;  /* 0xffffffe806fc7950 */ /* 0x000fea0003c3ffff */
.L_x_130:
        /* <DEDUP_REMOVED lines=15> */
.L_x_134:


//--------------------- .nv.shared._Z4SimcPfS_S_  --------------------------
	.section	.nv.shared._Z4SimcPfS_S_,"aw",@nobits
	.sectionflags	@""
	.align	4
.nv.shared._Z4SimcPfS_S_:
	.zero		1424


//--------------------- .nv.shared.reserved.0     --------------------------
	.section	.nv.shared.reserved.0,"aw",@nobits
	.weak		__nv_reservedSMEM_offset_0_alias
	.size		__nv_reservedSMEM_offset_0_alias, 0, 64
	.other		__nv_reservedSMEM_offset_0_alias,@"STO_CUDA_RESERVED_SHARED STV_DEFAULT"
__nv_reservedSMEM_offset_0_alias:
	.zero		0
	.zero		64


//--------------------- .nv.shared._Z4TrapPfS_S_  --------------------------
	.section	.nv.shared._Z4TrapPfS_S_,"aw",@nobits
	.sectionflags	@""
	.align	4
.nv.shared._Z4TrapPfS_S_:
	.zero		1424


//--------------------- .nv.shared._Z6CenterPfS_S_ --------------------------
	.section	.nv.shared._Z6CenterPfS_S_,"aw",@nobits
	.sectionflags	@""
	.align	4
.nv.shared._Z6CenterPfS_S_:
	.zero		1424


//--------------------- .nv.constant0._Z4SimcPfS_S_ --------------------------
	.section	.nv.constant0._Z4SimcPfS_S_,"a",@progbits
	.sectionflags	@""
	.align	4
.nv.constant0._Z4SimcPfS_S_:
	.zero		920


//--------------------- .nv.constant0._Z4TrapPfS_S_ --------------------------
	.section	.nv.constant0._Z4TrapPfS_S_,"a",@progbits
	.sectionflags	@""
	.align	4
.nv.constant0._Z4TrapPfS_S_:
	.zero		920


//--------------------- .nv.constant0._Z6CenterPfS_S_ --------------------------
	.section	.nv.constant0._Z6CenterPfS_S_,"a",@progbits
	.sectionflags	@""
	.align	4
.nv.constant0._Z6CenterPfS_S_:
	.zero		920


//--------------------- SYMBOLS --------------------------

	.type		.nv.reservedSmem.offset0,@object
	.size		.nv.reservedSmem.offset0,0x4
	.type		.nv.reservedSmem.cap,@object
	.size		.nv.reservedSmem.cap,0x4
